	.target	sm_90a

	.elftype	@"ET_EXEC"


//--------------------- .note.nv.tkinfo           --------------------------
	.section	.note.nv.tkinfo,"",@"SHT_NOTE"
	.sectionflags	@"SHF_NOTE_NV_TKINFO"
	.tkinfo
        /*0018*/ 	.word	0x00000002
        /*0030*/ 	.string	""
        /*0030*/ 	.string	"ptxas"
        /*0030*/ 	.string	"Cuda compilation tools, release 13.0, V13.0.88"
        /*0030*/ 	.string	"Build cuda_13.0.r13.0/compiler.36424714_0"
        /*0030*/ 	.string	"-v  -suppress-debug-info  -lineinfo  -arch sm_90a "



//--------------------- .note.nv.cuinfo           --------------------------
	.section	.note.nv.cuinfo,"",@"SHT_NOTE"
	.sectionflags	@"SHF_NOTE_NV_CUINFO"
        /*0018*/ 	.short	0x0002
        /*001a*/ 	.short	0x005a
        /*001c*/ 	.short	0x0082
	.zero		2


//--------------------- .nv.info                  --------------------------
	.section	.nv.info,"",@"SHT_CUDA_INFO"
	.align	4


	//----- nvinfo : EIATTR_REGCOUNT
	.align		4
        /*0000*/ 	.byte	0x04, 0x2f
        /*0002*/ 	.short	(.L_1 - .L_0)
	.align		4
.L_0:
        /*0004*/ 	.word	index@(gluon_wgmma)
        /*0008*/ 	.word	0x0000009a


	//----- nvinfo : EIATTR_FRAME_SIZE
	.align		4
.L_1:
        /*000c*/ 	.byte	0x04, 0x11
        /*000e*/ 	.short	(.L_3 - .L_2)
	.align		4
.L_2:
        /*0010*/ 	.word	index@(gluon_wgmma)
        /*0014*/ 	.word	0x00000000


	//----- nvinfo : EIATTR_MIN_STACK_SIZE
	.align		4
.L_3:
        /*0018*/ 	.byte	0x04, 0x12
        /*001a*/ 	.short	(.L_5 - .L_4)
	.align		4
.L_4:
        /*001c*/ 	.word	index@(gluon_wgmma)
        /*0020*/ 	.word	0x00000000
.L_5:


//--------------------- .nv.compat                --------------------------
	.section	.nv.compat,"",@"SHT_CUDA_COMPAT_INFO"
	.align	4
        /*0000*/ 	.byte	0x02, 0x09, 0x01, 0x00, 0x02, 0x02, 0x04, 0x00, 0x02, 0x05, 0x05, 0x00, 0x03, 0x07, 0x01, 0x01
        /*0010*/ 	.byte	0x02, 0x03, 0x03, 0x00, 0x02, 0x06, 0x01, 0x00, 0x04, 0x0b, 0x08, 0x00, 0x00, 0x00, 0x00, 0x00
        /*0020*/ 	.byte	0x00, 0x00, 0x00, 0x00


//--------------------- .nv.info.gluon_wgmma      --------------------------
	.section	.nv.info.gluon_wgmma,"",@"SHT_CUDA_INFO"
	.sectionflags	@""
	.align	4


	//----- nvinfo : EIATTR_CUDA_API_VERSION
	.align		4
        /*0000*/ 	.byte	0x04, 0x37
        /*0002*/ 	.short	(.L_7 - .L_6)
.L_6:
        /*0004*/ 	.word	0x00000082


	//----- nvinfo : EIATTR_KPARAM_INFO
	.align		4
.L_7:
        /*0008*/ 	.byte	0x04, 0x17
        /*000a*/ 	.short	(.L_9 - .L_8)
.L_8:
        /*000c*/ 	.word	0x00000000
        /*0010*/ 	.short	0x000a
        /*0012*/ 	.short	0x0048
        /*0014*/ 	.byte	0x00, 0xf4, 0x21, 0x00


	//----- nvinfo : EIATTR_KPARAM_INFO
	.align		4
.L_9:
        /*0018*/ 	.byte	0x04, 0x17
        /*001a*/ 	.short	(.L_11 - .L_10)
.L_10:
        /*001c*/ 	.word	0x00000000
        /*0020*/ 	.short	0x0009
        /*0022*/ 	.short	0x0040
        /*0024*/ 	.byte	0x00, 0xf4, 0x21, 0x00


	//----- nvinfo : EIATTR_KPARAM_INFO
	.align		4
.L_11:
        /*0028*/ 	.byte	0x04, 0x17
        /*002a*/ 	.short	(.L_13 - .L_12)
.L_12:
        /*002c*/ 	.word	0x00000000
        /*0030*/ 	.short	0x0008
        /*0032*/ 	.short	0x0038
        /*0034*/ 	.byte	0x00, 0xf0, 0x21, 0x00


	//----- nvinfo : EIATTR_KPARAM_INFO
	.align		4
.L_13:
        /*0038*/ 	.byte	0x04, 0x17
        /*003a*/ 	.short	(.L_15 - .L_14)
.L_14:
        /*003c*/ 	.word	0x00000000
        /*0040*/ 	.short	0x0007
        /*0042*/ 	.short	0x0030
        /*0044*/ 	.byte	0x00, 0xf0, 0x21, 0x00


	//----- nvinfo : EIATTR_KPARAM_INFO
	.align		4
.L_15:
        /*0048*/ 	.byte	0x04, 0x17
        /*004a*/ 	.short	(.L_17 - .L_16)
.L_16:
        /*004c*/ 	.word	0x00000000
        /*0050*/ 	.short	0x0006
        /*0052*/ 	.short	0x0028
        /*0054*/ 	.byte	0x00, 0xf0, 0x21, 0x00


	//----- nvinfo : EIATTR_KPARAM_INFO
	.align		4
.L_17:
        /*0058*/ 	.byte	0x04, 0x17
        /*005a*/ 	.short	(.L_19 - .L_18)
.L_18:
        /*005c*/ 	.word	0x00000000
        /*0060*/ 	.short	0x0005
        /*0062*/ 	.short	0x0020
        /*0064*/ 	.byte	0x00, 0xf0, 0x11, 0x00


	//----- nvinfo : EIATTR_KPARAM_INFO
	.align		4
.L_19:
        /*0068*/ 	.byte	0x04, 0x17
        /*006a*/ 	.short	(.L_21 - .L_20)
.L_20:
        /*006c*/ 	.word	0x00000000
        /*0070*/ 	.short	0x0004
        /*0072*/ 	.short	0x001c
        /*0074*/ 	.byte	0x00, 0xf0, 0x11, 0x00


	//----- nvinfo : EIATTR_KPARAM_INFO
	.align		4
.L_21:
        /*0078*/ 	.byte	0x04, 0x17
        /*007a*/ 	.short	(.L_23 - .L_22)
.L_22:
        /*007c*/ 	.word	0x00000000
        /*0080*/ 	.short	0x0003
        /*0082*/ 	.short	0x0018
        /*0084*/ 	.byte	0x00, 0xf0, 0x11, 0x00


	//----- nvinfo : EIATTR_KPARAM_INFO
	.align		4
.L_23:
        /*0088*/ 	.byte	0x04, 0x17
        /*008a*/ 	.short	(.L_25 - .L_24)
.L_24:
        /*008c*/ 	.word	0x00000000
        /*0090*/ 	.short	0x0002
        /*0092*/ 	.short	0x0010
        /*0094*/ 	.byte	0x00, 0xf4, 0x21, 0x00


	//----- nvinfo : EIATTR_KPARAM_INFO
	.align		4
.L_25:
        /*0098*/ 	.byte	0x04, 0x17
        /*009a*/ 	.short	(.L_27 - .L_26)
.L_26:
        /*009c*/ 	.word	0x00000000
        /*00a0*/ 	.short	0x0001
        /*00a2*/ 	.short	0x0008
        /*00a4*/ 	.byte	0x00, 0xf4, 0x21, 0x00


	//----- nvinfo : EIATTR_KPARAM_INFO
	.align		4
.L_27:
        /*00a8*/ 	.byte	0x04, 0x17
        /*00aa*/ 	.short	(.L_29 - .L_28)
.L_28:
        /*00ac*/ 	.word	0x00000000
        /*00b0*/ 	.short	0x0000
        /*00b2*/ 	.short	0x0000
        /*00b4*/ 	.byte	0x00, 0xf4, 0x21, 0x00


	//----- nvinfo : EIATTR_SPARSE_MMA_MASK
	.align		4
.L_29:
        /*00b8*/ 	.byte	0x03, 0x50
        /*00ba*/ 	.short	0x0000


	//----- nvinfo : EIATTR_MAXREG_COUNT
	.align		4
        /*00bc*/ 	.byte	0x03, 0x1b
        /*00be*/ 	.short	0x00ff


	//----- nvinfo : EIATTR_NUM_BARRIERS
	.align		4
        /*00c0*/ 	.byte	0x02, 0x4c
        /*00c2*/ 	.byte	0x01
	.zero		1


	//----- nvinfo : EIATTR_MERCURY_ISA_VERSION
	.align		4
        /*00c4*/ 	.byte	0x03, 0x5f
        /*00c6*/ 	.short	0x0101


	//----- nvinfo : EIATTR_INT_WARP_WIDE_INSTR_OFFSETS
	.align		4
        /*00c8*/ 	.byte	0x04, 0x31
        /*00ca*/ 	.short	(.L_31 - .L_30)


	//   ....[0]....
.L_30:
        /*00cc*/ 	.word	0x00001300


	//   ....[1]....
        /*00d0*/ 	.word	0x00001390


	//   ....[2]....
        /*00d4*/ 	.word	0x00001cf0


	//   ....[3]....
        /*00d8*/ 	.word	0x00001d00


	//   ....[4]....
        /*00dc*/ 	.word	0x00001d10


	//   ....[5]....
        /*00e0*/ 	.word	0x00001d20


	//   ....[6]....
        /*00e4*/ 	.word	0x000026d0


	//   ....[7]....
        /*00e8*/ 	.word	0x000026e0


	//----- nvinfo : EIATTR_COOP_GROUP_MASK_REGIDS
	.align		4
.L_31:
        /*00ec*/ 	.byte	0x04, 0x29
        /*00ee*/ 	.short	(.L_33 - .L_32)


	//   ....[0]....
.L_32:
        /*00f0*/ 	.word	0xffffffff


	//   ....[1]....
        /*00f4*/ 	.word	0xffffffff


	//   ....[2]....
        /*00f8*/ 	.word	0xffffffff


	//----- nvinfo : EIATTR_COOP_GROUP_INSTR_OFFSETS
	.align		4
.L_33:
        /*00fc*/ 	.byte	0x04, 0x28
        /*00fe*/ 	.short	(.L_35 - .L_34)


	//   ....[0]....
.L_34:
        /*0100*/ 	.word	0x00000150


	//   ....[1]....
        /*0104*/ 	.word	0x00000720


	//   ....[2]....
        /*0108*/ 	.word	0x00000cd0


	//----- nvinfo : EIATTR_MBARRIER_INSTR_OFFSETS
	.align		4
.L_35:
        /*010c*/ 	.byte	0x04, 0x39
        /*010e*/ 	.short	(.L_37 - .L_36)


	//   ....[0]....
.L_36:
        /*0110*/ 	.word	0x00001450
        /*0114*/ 	.word	0x000000ff
        /*0118*/ 	.word	0x0000c000
        /*011c*/ 	.short	0x0100
        /*011e*/ 	.byte	0x08
	.zero		1


	//   ....[1]....
        /*0120*/ 	.word	0x00001e50
        /*0124*/ 	.word	0x000000ff
        /*0128*/ 	.word	0x0000c000
        /*012c*/ 	.short	0x010a
        /*012e*/ 	.byte	0x08
	.zero		1


	//   ....[2]....
        /*0130*/ 	.word	0x00002180
        /*0134*/ 	.word	0x000000ff
        /*0138*/ 	.word	0x0000c000
        /*013c*/ 	.short	0x0108
        /*013e*/ 	.byte	0x08
	.zero		1


	//   ....[3]....
        /*0140*/ 	.word	0x00002770
        /*0144*/ 	.word	0x000000ff
        /*0148*/ 	.word	0x0000c000
        /*014c*/ 	.short	0x010a
        /*014e*/ 	.byte	0x08
	.zero		1


	//----- nvinfo : EIATTR_NUM_MBARRIERS
	.align		4
.L_37:
        /*0150*/ 	.byte	0x03, 0x38
        /*0152*/ 	.short	0x0001


	//----- nvinfo : EIATTR_EXIT_INSTR_OFFSETS
	.align		4
        /*0154*/ 	.byte	0x04, 0x1c
        /*0156*/ 	.short	(.L_39 - .L_38)


	//   ....[0]....
.L_38:
        /*0158*/ 	.word	0x00002760


	//----- nvinfo : EIATTR_REQNTID
	.align		4
.L_39:
        /*015c*/ 	.byte	0x04, 0x10
        /*015e*/ 	.short	(.L_41 - .L_40)
.L_40:
        /*0160*/ 	.word	0x00000100
        /*0164*/ 	.word	0x00000001
        /*0168*/ 	.word	0x00000001


	//----- nvinfo : EIATTR_CRS_STACK_SIZE
	.align		4
.L_41:
        /*016c*/ 	.byte	0x04, 0x1e
        /*016e*/ 	.short	(.L_43 - .L_42)
.L_42:
        /*0170*/ 	.word	0x00000000


	//----- nvinfo : EIATTR_CBANK_PARAM_SIZE
	.align		4
.L_43:
        /*0174*/ 	.byte	0x03, 0x19
        /*0176*/ 	.short	0x0050


	//----- nvinfo : EIATTR_PARAM_CBANK
	.align		4
        /*0178*/ 	.byte	0x04, 0x0a
        /*017a*/ 	.short	(.L_45 - .L_44)
	.align		4
.L_44:
        /*017c*/ 	.word	index@(.nv.constant0.gluon_wgmma)
        /*0180*/ 	.short	0x0210
        /*0182*/ 	.short	0x0050


	//----- nvinfo : EIATTR_SW_WAR
	.align		4
.L_45:
        /*0184*/ 	.byte	0x04, 0x36
        /*0186*/ 	.short	(.L_47 - .L_46)
.L_46:
        /*0188*/ 	.word	0x00000008
.L_47:


//--------------------- .nv.callgraph             --------------------------
	.section	.nv.callgraph,"",@"SHT_CUDA_CALLGRAPH"
	.align	4
	.sectionentsize	8
	.align		4
        /*0000*/ 	.word	0x00000000
	.align		4
        /*0004*/ 	.word	0xffffffff
	.align		4
        /*0008*/ 	.word	0x00000000
	.align		4
        /*000c*/ 	.word	0xfffffffe
	.align		4
        /*0010*/ 	.word	0x00000000
	.align		4
        /*0014*/ 	.word	0xfffffffd
	.align		4
        /*0018*/ 	.word	0x00000000
	.align		4
        /*001c*/ 	.word	0xfffffffc


//--------------------- .text.gluon_wgmma         --------------------------
	.section	.text.gluon_wgmma,"ax",@progbits
	.align	128
        .global         gluon_wgmma
        .type           gluon_wgmma,@function
        .size           gluon_wgmma,(.L_x_52 - gluon_wgmma)
        .other          gluon_wgmma,@"STO_CUDA_ENTRY STV_DEFAULT"
gluon_wgmma:
.text.gluon_wgmma:
[----:B------:R-:W-:Y:S01]  /*0000*/  LDC R1, c[0x0][0x28] ;  /* 0x00000a00ff017b82 */ /* 0x000fe20000000800 */
[----:B------:R-:W1:Y:S07]  /*0010*/  S2R R0, SR_TID.X ;  /* 0x0000000000007919 */ /* 0x000e6e0000002100 */
[----:B------:R-:W2:Y:S01]  /*0020*/  S2UR UR4, SR_CgaCtaId ;  /* 0x00000000000479c3 */ /* 0x000ea20000008800 */
[----:B------:R-:W-:Y:S01]  /*0030*/  UMOV UR8, 0x400 ;  /* 0x0000040000087882 */ /* 0x000fe20000000000 */
[----:B------:R-:W-:Y:S01]  /*0040*/  ULDC UR6, c[0x0][0xc] ;  /* 0x0000030000067ab9 */ /* 0x000fe20000000800 */
[----:B------:R-:W-:Y:S01]  /*0050*/  ULDC.64 UR24, c[0x0][0x250] ;  /* 0x0000940000187ab9 */ /* 0x000fe20000000a00 */
[----:B------:R-:W-:Y:S04]  /*0060*/  BSSY B0, `(.L_x_0) ;  /* 0x000001e000007945 */ /* 0x000fe80003800000 */
[----:B------:R-:W3:Y:S08]  /*0070*/  LDC R4, c[0x0][0x228] ;  /* 0x00008a00ff047b82 */ /* 0x000ef00000000800 */
[----:B------:R-:W4:Y:S08]  /*0080*/  LDC R15, c[0x0][0x230] ;  /* 0x00008c00ff0f7b82 */ /* 0x000f300000000800 */
[----:B------:R-:W-:Y:S01]  /*0090*/  S2UR UR36, SR_CTAID.Y ;  /* 0x00000000002479c3 */ /* 0x000fe20000002600 */
[----:B--2---:R-:W-:-:S03]  /*00a0*/  ULEA UR8, UR4, UR8, 0x18 ;  /* 0x0000000804087291 */ /* 0x004fc6000f8ec03f */
[----:B------:R-:W-:Y:S01]  /*00b0*/  ULDC UR4, c[0x0][0x10] ;  /* 0x0000040000047ab9 */ /* 0x000fe20000000800 */
[----:B-1----:R-:W-:-:S03]  /*00c0*/  LOP3.LUT R6, R0, 0xff, RZ, 0xc0, !PT ;  /* 0x000000ff00067812 */ /* 0x002fc600078ec0ff */
[----:B------:R-:W1:Y:S01]  /*00d0*/  S2UR UR5, SR_CTAID.Z ;  /* 0x00000000000579c3 */ /* 0x000e620000002700 */
[----:B---3--:R-:W-:Y:S01]  /*00e0*/  VIADD R4, R4, 0xffffffff ;  /* 0xffffffff04047836 */ /* 0x008fe20000000000 */
[C---:B------:R-:W-:Y:S02]  /*00f0*/  ISETP.GE.U32.AND P0, PT, R6.reuse, 0x20, PT ;  /* 0x000000200600780c */ /* 0x040fe40003f06070 */
[C---:B------:R-:W-:Y:S02]  /*0100*/  ISETP.NE.U32.AND P2, PT, R6.reuse, RZ, PT ;  /* 0x000000ff0600720c */ /* 0x040fe40003f45070 */
[----:B------:R-:W-:Y:S02]  /*0110*/  LEA R12, R6, UR8, 0x2 ;  /* 0x00000008060c7c11 */ /* 0x000fe4000f8e10ff */
[----:B------:R-:W2:Y:S01]  /*0120*/  S2UR UR37, SR_CTAID.X ;  /* 0x00000000002579c3 */ /* 0x000ea20000002500 */
[----:B----4-:R-:W-:-:S06]  /*0130*/  VIADD R14, R15, 0xffffffff ;  /* 0xffffffff0f0e7836 */ /* 0x010fcc0000000000 */
[----:B------:R3:W-:Y:S01]  /*0140*/  @!P0 STS [R12], RZ ;  /* 0x000000ff0c008388 */ /* 0x0007e20000000800 */
[----:B------:R-:W-:-:S03]  /*0150*/  NOP ;  /* 0x0000000000007918 */ /* 0x000fc60000000000 */
[----:B------:R3:W-:Y:S01]  /*0160*/  @!P2 STS [UR8+0x24], R4 ;  /* 0x00002404ff00a988 */ /* 0x0007e20008000808 */
[----:B-1----:R-:W-:-:S03]  /*0170*/  UIMAD UR4, UR5, UR4, UR36 ;  /* 0x00000004050472a4 */ /* 0x002fc6000f8e0224 */
[----:B------:R3:W-:Y:S01]  /*0180*/  @!P2 STS [UR8+0x20], R14 ;  /* 0x0000200eff00a988 */ /* 0x0007e20008000808 */
[----:B--2---:R-:W-:-:S04]  /*0190*/  UIMAD UR4, UR4, UR6, UR37 ;  /* 0x00000006040472a4 */ /* 0x004fc8000f8e0225 */
[----:B------:R-:W-:-:S04]  /*01a0*/  UIMAD UR4, UR4, 0x180, URZ ;  /* 0x00000180040478a4 */ /* 0x000fc8000f8e023f */
[----:B------:R-:W-:-:S04]  /*01b0*/  UIADD3 UR20, UP0, UR4, UR24, URZ ;  /* 0x0000001804147290 */ /* 0x000fc8000ff1e03f */
[----:B------:R-:W-:Y:S01]  /*01c0*/  ULEA.HI.X.SX32 UR21, UR4, UR25, 0x1, UP0 ;  /* 0x0000001904157291 */ /* 0x000fe200080f0e3f */
[----:B---3--:R-:W-:Y:S11]  /*01d0*/  @P2 BRA `(.L_x_1) ;  /* 0x0000000000182947 */ /* 0x008ff60003800000 */
[----:B------:R-:W1:Y:S01]  /*01e0*/  LDS R2, [UR8+0x8] ;  /* 0x00000808ff027984 */ /* 0x000e620008000800 */
[----:B------:R-:W2:Y:S01]  /*01f0*/  LDC.64 R8, c[0x0][0x210] ;  /* 0x00008400ff087b82 */ /* 0x000ea20000000a00 */
[----:B------:R-:W-:Y:S02]  /*0200*/  IMAD.MOV.U32 R3, RZ, RZ, 0x70 ;  /* 0x00000070ff037424 */ /* 0x000fe400078e00ff */
[----:B--2---:R2:W-:Y:S03]  /*0210*/  STS.64 [UR8], R8 ;  /* 0x00000008ff007988 */ /* 0x0045e60008000a08 */
[----:B-1----:R-:W-:-:S05]  /*0220*/  LOP3.LUT R2, R2, 0x10, R3, 0xd8, !PT ;  /* 0x0000001002027812 */ /* 0x002fca00078ed803 */
[----:B------:R2:W-:Y:S02]  /*0230*/  STS [UR8+0x8], R2 ;  /* 0x00000802ff007988 */ /* 0x0005e40008000808 */
.L_x_1:
[----:B------:R-:W-:Y:S05]  /*0240*/  BSYNC B0 ;  /* 0x0000000000007941 */ /* 0x000fea0003800000 */
.L_x_0:
[----:B------:R-:W-:Y:S04]  /*0250*/  BSSY B0, `(.L_x_2) ;  /* 0x000000a000007945 */ /* 0x000fe80003800000 */
[----:B------:R-:W-:Y:S05]  /*0260*/  @P2 BRA `(.L_x_3) ;  /* 0x0000000000202947 */ /* 0x000fea0003800000 */
[----:B--2---:R-:W1:Y:S01]  /*0270*/  LDS R2, [UR8+0x34] ;  /* 0x00003408ff027984 */ /* 0x004e620008000800 */
[----:B------:R-:W-:Y:S02]  /*0280*/  IMAD.MOV.U32 R3, RZ, RZ, 0x3f000000 ;  /* 0x3f000000ff037424 */ /* 0x000fe400078e00ff */
[----:B------:R-:W-:Y:S01]  /*0290*/  @!P2 IMAD.MOV.U32 R5, RZ, RZ, 0xff ;  /* 0x000000ffff05a424 */ /* 0x000fe200078e00ff */
[----:B------:R-:W2:Y:S02]  /*02a0*/  @!P2 LDS R8, [UR8+0x38] ;  /* 0x00003808ff08a984 */ /* 0x000ea40008000800 */
[----:B-1----:R-:W-:Y:S02]  /*02b0*/  LOP3.LUT R2, R2, 0xff000000, R3, 0xb8, !PT ;  /* 0xff00000002027812 */ /* 0x002fe400078eb803 */
[----:B--2---:R-:W-:-:S03]  /*02c0*/  @!P2 LOP3.LUT R3, R8, 0xff, R5, 0xb8, !PT ;  /* 0x000000ff0803a812 */ /* 0x004fc600078eb805 */
[----:B------:R1:W-:Y:S04]  /*02d0*/  STS [UR8+0x34], R2 ;  /* 0x00003402ff007988 */ /* 0x0003e80008000808 */
[----:B------:R1:W-:Y:S02]  /*02e0*/  @!P2 STS [UR8+0x38], R3 ;  /* 0x00003803ff00a988 */ /* 0x0003e40008000808 */
.L_x_3:
[----:B------:R-:W-:Y:S05]  /*02f0*/  BSYNC B0 ;  /* 0x0000000000007941 */ /* 0x000fea0003800000 */
.L_x_2:
[----:B------:R-:W-:Y:S04]  /*0300*/  BSSY B0, `(.L_x_4) ;  /* 0x000000e000007945 */ /* 0x000fe80003800000 */
[----:B------:R-:W-:Y:S05]  /*0310*/  @P2 BRA `(.L_x_5) ;  /* 0x0000000000302947 */ /* 0x000fea0003800000 */
[----:B-1----:R-:W1:Y:S01]  /*0320*/  LDS R3, [UR8+0x34] ;  /* 0x00003408ff037984 */ /* 0x002e620008000800 */
[----:B------:R-:W3:Y:S03]  /*0330*/  LDC.64 R10, c[0x0][0x238] ;  /* 0x00008e00ff0a7b82 */ /* 0x000ee60000000a00 */
[----:B--2---:R-:W2:Y:S01]  /*0340*/  LDS R2, [UR8+0x1c] ;  /* 0x00001c08ff027984 */ /* 0x004ea20008000800 */
[C---:B---3--:R-:W-:Y:S01]  /*0350*/  SHF.L.U64.HI R8, R10.reuse, 0x1, R11 ;  /* 0x000000010a087819 */ /* 0x048fe2000001020b */
[----:B------:R-:W-:-:S03]  /*0360*/  IMAD.SHL.U32 R5, R10, 0x2, RZ ;  /* 0x000000020a057824 */ /* 0x000fc600078e00ff */
[--C-:B------:R-:W-:Y:S02]  /*0370*/  SHF.R.U32.HI R7, RZ, 0x4, R8.reuse ;  /* 0x00000004ff077819 */ /* 0x100fe40000011608 */
[----:B------:R-:W-:-:S05]  /*0380*/  SHF.R.U64 R5, R5, 0x4, R8 ;  /* 0x0000000405057819 */ /* 0x000fca0000001208 */
[----:B------:R3:W-:Y:S01]  /*0390*/  STS [UR8+0xc], R5 ;  /* 0x00000c05ff007988 */ /* 0x0007e20008000808 */
[----:B-1----:R-:W-:Y:S02]  /*03a0*/  LOP3.LUT R3, R3, 0x7, RZ, 0xb8, !PT ;  /* 0x0000000703037812 */ /* 0x002fe400078eb8ff */
[----:B--2---:R-:W-:-:S03]  /*03b0*/  LOP3.LUT R2, R2, 0xf, R7, 0xb8, !PT ;  /* 0x0000000f02027812 */ /* 0x004fc600078eb807 */
[----:B------:R3:W-:Y:S04]  /*03c0*/  STS [UR8+0x34], R3 ;  /* 0x00003403ff007988 */ /* 0x0007e80008000808 */
[----:B------:R3:W-:Y:S02]  /*03d0*/  STS [UR8+0x1c], R2 ;  /* 0x00001c02ff007988 */ /* 0x0007e40008000808 */
.L_x_5:
[----:B------:R-:W-:Y:S05]  /*03e0*/  BSYNC B0 ;  /* 0x0000000000007941 */ /* 0x000fea0003800000 */
.L_x_4:
[----:B------:R-:W-:Y:S04]  /*03f0*/  BSSY B1, `(.L_x_6) ;  /* 0x000001b000017945 */ /* 0x000fe80003800000 */
[----:B------:R-:W-:Y:S01]  /*0400*/  BSSY B0, `(.L_x_7) ;  /* 0x0000016000007945 */ /* 0x000fe20003800000 */
[----:B------:R-:W-:-:S03]  /*0410*/  IMAD.MOV.U32 R13, RZ, RZ, RZ ;  /* 0x000000ffff0d7224 */ /* 0x000fc600078e00ff */
[----:B------:R-:W-:Y:S05]  /*0420*/  @P2 BRA `(.L_x_8) ;  /* 0x0000000000202947 */ /* 0x000fea0003800000 */
[----:B-123--:R-:W1:Y:S02]  /*0430*/  LDS R2, [UR8+0x34] ;  /* 0x00003408ff027984 */ /* 0x00ee640008000800 */
[----:B-1----:R-:W-:-:S05]  /*0440*/  LOP3.LUT R2, R2, 0x38, RZ, 0xb8, !PT ;  /* 0x0000003802027812 */ /* 0x002fca00078eb8ff */
[----:B------:R1:W-:Y:S01]  /*0450*/  STS [UR8+0x34], R2 ;  /* 0x00003402ff007988 */ /* 0x0003e20008000808 */
[----:B------:R-:W-:Y:S05]  /*0460*/  @P2 BRA `(.L_x_9) ;  /* 0x0000000000202947 */ /* 0x000fea0003800000 */
[----:B-1----:R-:W1:Y:S01]  /*0470*/  LDS R2, [UR8+0x8] ;  /* 0x00000808ff027984 */ /* 0x002e620008000800 */
[----:B------:R-:W-:-:S05]  /*0480*/  IMAD.MOV.U32 R3, RZ, RZ, 0x780 ;  /* 0x00000780ff037424 */ /* 0x000fca00078e00ff */
[----:B-1----:R-:W-:-:S05]  /*0490*/  LOP3.LUT R2, R2, 0x500, R3, 0xd8, !PT ;  /* 0x0000050002027812 */ /* 0x002fca00078ed803 */
[----:B------:R4:W-:Y:S02]  /*04a0*/  STS [UR8+0x8], R2 ;  /* 0x00000802ff007988 */ /* 0x0009e40008000808 */
.L_x_8:
[----:B------:R-:W-:Y:S05]  /*04b0*/  @P2 BRA `(.L_x_10) ;  /* 0x0000000000282947 */ /* 0x000fea0003800000 */
[----:B-1234-:R-:W1:Y:S02]  /*04c0*/  LDS R2, [UR8+0x8] ;  /* 0x00000808ff027984 */ /* 0x01ee640008000800 */
[----:B-1----:R-:W-:-:S05]  /*04d0*/  LOP3.LUT R2, R2, 0x1800, RZ, 0xb8, !PT ;  /* 0x0000180002027812 */ /* 0x002fca00078eb8ff */
[----:B------:R2:W-:Y:S02]  /*04e0*/  STS [UR8+0x8], R2 ;  /* 0x00000802ff007988 */ /* 0x0005e40008000808 */
.L_x_9:
[----:B------:R-:W-:Y:S05]  /*04f0*/  @P2 BREAK B0 ;  /* 0x0000000000002942 */ /* 0x000fea0003800000 */
[----:B------:R-:W-:Y:S05]  /*0500*/  @P2 BRA `(.L_x_11) ;  /* 0x0000000000242947 */ /* 0x000fea0003800000 */
[----:B------:R-:W3:Y:S01]  /*0510*/  LDS R3, [UR8+0x8] ;  /* 0x00000808ff037984 */ /* 0x000ee20008000800 */
[----:B-12---:R-:W-:-:S05]  /*0520*/  IMAD.MOV.U32 R2, RZ, RZ, 0x6000 ;  /* 0x00006000ff027424 */ /* 0x006fca00078e00ff */
[----:B---3--:R-:W-:-:S04]  /*0530*/  LOP3.LUT R2, R3, 0x6000, R2, 0xd8, !PT ;  /* 0x0000600003027812 */ /* 0x008fc800078ed802 */
[----:B------:R-:W-:-:S05]  /*0540*/  LOP3.LUT R2, R2, 0x400000, RZ, 0xb8, !PT ;  /* 0x0040000002027812 */ /* 0x000fca00078eb8ff */
[----:B------:R5:W-:Y:S02]  /*0550*/  STS [UR8+0x8], R2 ;  /* 0x00000802ff007988 */ /* 0x000be40008000808 */
.L_x_10:
[----:B------:R-:W-:Y:S05]  /*0560*/  BSYNC B0 ;  /* 0x0000000000007941 */ /* 0x000fea0003800000 */
.L_x_7:
[----:B-12345:R-:W1:Y:S02]  /*0570*/  @!P2 LDS R2, [UR8+0x8] ;  /* 0x00000808ff02a984 */ /* 0x03ee640008000800 */
[----:B-1----:R-:W-:-:S05]  /*0580*/  @!P2 LOP3.LUT R2, R2, 0x8000, RZ, 0xb8, !PT ;  /* 0x000080000202a812 */ /* 0x002fca00078eb8ff */
[----:B------:R3:W-:Y:S02]  /*0590*/  @!P2 STS [UR8+0x8], R2 ;  /* 0x00000802ff00a988 */ /* 0x0007e40008000808 */
.L_x_11:
[----:B------:R-:W-:Y:S05]  /*05a0*/  BSYNC B1 ;  /* 0x0000000000017941 */ /* 0x000fea0003800000 */
.L_x_6:
[----:B------:R-:W-:Y:S05]  /*05b0*/  WARPSYNC.ALL ;  /* 0x0000000000007948 */ /* 0x000fea0003800000 */
[----:B------:R-:W4:Y:S02]  /*05c0*/  LDC R5, c[0x0][0x22c] ;  /* 0x00008b00ff057b82 */ /* 0x000f240000000800 */
[----:B----4-:R-:W-:Y:S01]  /*05d0*/  VIADD R5, R5, 0xffffffff ;  /* 0xffffffff05057836 */ /* 0x010fe20000000000 */
[----:B------:R-:W-:Y:S06]  /*05e0*/  @P0 BRA `(.L_x_12) ;  /* 0x0000000000280947 */ /* 0x000fec0003800000 */
[----:B-123--:R-:W1:Y:S01]  /*05f0*/  S2R R2, SR_LANEID ;  /* 0x0000000000027919 */ /* 0x00ee620000000000 */
[----:B------:R-:W-:Y:S05]  /*0600*/  WARPSYNC.ALL ;  /* 0x0000000000007948 */ /* 0x000fea0003800000 */
[----:B-1----:R-:W-:-:S05]  /*0610*/  IMAD.SHL.U32 R7, R2, 0x4, RZ ;  /* 0x0000000402077824 */ /* 0x002fca00078e00ff */
[----:B------:R-:W1:Y:S01]  /*0620*/  LDS R9, [R7+UR8] ;  /* 0x0000000807097984 */ /* 0x000e620008000800 */
[----:B------:R-:W-:-:S05]  /*0630*/  IADD3 R2, P1, R7, UR20, RZ ;  /* 0x0000001407027c10 */ /* 0x000fca000ff3e0ff */
[----:B------:R-:W-:-:S05]  /*0640*/  IMAD.X R3, RZ, RZ, UR21, P1 ;  /* 0x00000015ff037e24 */ /* 0x000fca00088e06ff */
[----:B-1----:R4:W5:Y:S01]  /*0650*/  ATOMG.E.EXCH.STRONG.GPU PT, RZ, [R2], R9 ;  /* 0x0000000902ff73a8 */ /* 0x00296200041ee100 */
[----:B------:R-:W-:-:S04]  /*0660*/  DEPBAR {5,4,3,2,1,0} ;  /* 0x0000003f0000791a */ /* 0x000fc80000000000 */
[----:B------:R4:W-:Y:S01]  /*0670*/  UTMACCTL.IV [UR20] ;  /* 0x00000000140079b9 */ /* 0x0009e20008000000 */
[----:B------:R-:W-:Y:S01]  /*0680*/  NOP ;  /* 0x0000000000007918 */ /* 0x000fe20000000000 */
.L_x_12:
[----:B------:R-:W-:Y:S05]  /*0690*/  @P0 BRA `(.L_x_13) ;  /* 0x00000000000c0947 */ /* 0x000fea0003800000 */
[----:B------:R0:W-:Y:S01]  /*06a0*/  UTMACMDFLUSH ;  /* 0x00000000000079b7 */ /* 0x0001e20000000000 */
[----:B------:R-:W-:Y:S05]  /*06b0*/  @P0 BRA `(.L_x_13) ;  /* 0x0000000000040947 */ /* 0x000fea0003800000 */
[----:B------:R-:W-:-:S04]  /*06c0*/  DEPBAR.LE SB0, 0x0 ;  /* 0x000080000000791a */ /* 0x000fc80000000000 */
.L_x_13:
[----:B------:R-:W-:Y:S05]  /*06d0*/  WARPSYNC.ALL ;  /* 0x0000000000007948 */ /* 0x000fea0003800000 */
[----:B-----5:R-:W-:Y:S06]  /*06e0*/  BAR.SYNC.DEFER_BLOCKING 0x0 ;  /* 0x0000000000007b1d */ /* 0x020fec0000010000 */
[----:B------:R-:W-:Y:S02]  /*06f0*/  BSSY B1, `(.L_x_14) ;  /* 0x000000b000017945 */ /* 0x000fe40003800000 */
[----:B------:R-:W-:Y:S06]  /*0700*/  BAR.SYNC.DEFER_BLOCKING 0x0 ;  /* 0x0000000000007b1d */ /* 0x000fec0000010000 */
[----:B------:R5:W-:Y:S01]  /*0710*/  @!P0 STS [R12], RZ ;  /* 0x000000ff0c008388 */ /* 0x000be20000000800 */
[----:B------:R-:W-:Y:S01]  /*0720*/  NOP ;  /* 0x0000000000007918 */ /* 0x000fe20000000000 */
[----:B------:R-:W-:Y:S05]  /*0730*/  @P2 BRA `(.L_x_15) ;  /* 0x0000000000182947 */ /* 0x000fea0003800000 */
[----:B-1234-:R-:W1:Y:S01]  /*0740*/  LDS R2, [UR8+0x8] ;  /* 0x00000808ff027984 */ /* 0x01ee620008000800 */
[----:B------:R-:W2:Y:S01]  /*0750*/  LDC.64 R8, c[0x0][0x218] ;  /* 0x00008600ff087b82 */ /* 0x000ea20000000a00 */
[----:B------:R-:W-:Y:S02]  /*0760*/  IMAD.MOV.U32 R3, RZ, RZ, 0x70 ;  /* 0x00000070ff037424 */ /* 0x000fe400078e00ff */
[----:B--2---:R2:W-:Y:S03]  /*0770*/  STS.64 [UR8], R8 ;  /* 0x00000008ff007988 */ /* 0x0045e60008000a08 */
[----:B-1----:R-:W-:-:S05]  /*0780*/  LOP3.LUT R2, R2, 0x10, R3, 0xd8, !PT ;  /* 0x0000001002027812 */ /* 0x002fca00078ed803 */
[----:B------:R2:W-:Y:S02]  /*0790*/  STS [UR8+0x8], R2 ;  /* 0x00000802ff007988 */ /* 0x0005e40008000808 */
.L_x_15:
[----:B----4-:R-:W-:Y:S05]  /*07a0*/  BSYNC B1 ;  /* 0x0000000000017941 */ /* 0x010fea0003800000 */
.L_x_14:
[----:B------:R-:W-:Y:S04]  /*07b0*/  BSSY B1, `(.L_x_16) ;  /* 0x000000a000017945 */ /* 0x000fe80003800000 */
[----:B------:R-:W-:Y:S05]  /*07c0*/  @P2 BRA `(.L_x_17) ;  /* 0x0000000000202947 */ /* 0x000fea0003800000 */
[----:B-123--:R-:W1:Y:S01]  /*07d0*/  LDS R2, [UR8+0x34] ;  /* 0x00003408ff027984 */ /* 0x00ee620008000800 */
[----:B------:R-:W-:Y:S02]  /*07e0*/  IMAD.MOV.U32 R7, RZ, RZ, 0x3f000000 ;  /* 0x3f000000ff077424 */ /* 0x000fe400078e00ff */
[----:B------:R-:W-:Y:S01]  /*07f0*/  @!P2 IMAD.MOV.U32 R3, RZ, RZ, 0x3f ;  /* 0x0000003fff03a424 */ /* 0x000fe200078e00ff */
[----:B------:R-:W2:Y:S02]  /*0800*/  @!P2 LDS R8, [UR8+0x38] ;  /* 0x00003808ff08a984 */ /* 0x000ea40008000800 */
[----:B-1----:R-:W-:Y:S02]  /*0810*/  LOP3.LUT R2, R2, 0xff000000, R7, 0xb8, !PT ;  /* 0xff00000002027812 */ /* 0x002fe400078eb807 */
[----:B--2---:R-:W-:-:S03]  /*0820*/  @!P2 LOP3.LUT R3, R8, 0xff, R3, 0xb8, !PT ;  /* 0x000000ff0803a812 */ /* 0x004fc600078eb803 */
[----:B------:R4:W-:Y:S04]  /*0830*/  STS [UR8+0x34], R2 ;  /* 0x00003402ff007988 */ /* 0x0009e80008000808 */
[----:B------:R4:W-:Y:S02]  /*0840*/  @!P2 STS [UR8+0x38], R3 ;  /* 0x00003803ff00a988 */ /* 0x0009e40008000808 */
.L_x_17:
[----:B------:R-:W-:Y:S05]  /*0850*/  BSYNC B1 ;  /* 0x0000000000017941 */ /* 0x000fea0003800000 */
.L_x_16:
[----:B------:R-:W-:Y:S04]  /*0860*/  BSSY B1, `(.L_x_18) ;  /* 0x0000004000017945 */ /* 0x000fe80003800000 */
[----:B------:R-:W-:Y:S05]  /*0870*/  @P2 BRA `(.L_x_19) ;  /* 0x0000000000082947 */ /* 0x000fea0003800000 */
[----:B------:R1:W-:Y:S04]  /*0880*/  STS [UR8+0x24], R14 ;  /* 0x0000240eff007988 */ /* 0x0003e80008000808 */
[----:B------:R1:W-:Y:S02]  /*0890*/  STS [UR8+0x20], R5 ;  /* 0x00002005ff007988 */ /* 0x0003e40008000808 */
.L_x_19:
[----:B------:R-:W-:Y:S05]  /*08a0*/  BSYNC B1 ;  /* 0x0000000000017941 */ /* 0x000fea0003800000 */
.L_x_18:
[----:B------:R-:W-:Y:S04]  /*08b0*/  BSSY B1, `(.L_x_20) ;  /* 0x000000e000017945 */ /* 0x000fe80003800000 */
[----:B------:R-:W-:Y:S05]  /*08c0*/  @P2 BRA `(.L_x_21) ;  /* 0x0000000000302947 */ /* 0x000fea0003800000 */
[----:B----4-:R-:W4:Y:S01]  /*08d0*/  LDS R3, [UR8+0x34] ;  /* 0x00003408ff037984 */ /* 0x010f220008000800 */
[----:B------:R-:W4:Y:S03]  /*08e0*/  LDC.64 R10, c[0x0][0x240] ;  /* 0x00009000ff0a7b82 */ /* 0x000f260000000a00 */
[----:B-123--:R-:W1:Y:S01]  /*08f0*/  LDS R2, [UR8+0x1c] ;  /* 0x00001c08ff027984 */ /* 0x00ee620008000800 */
[C---:B----4-:R-:W-:Y:S01]  /*0900*/  SHF.L.U64.HI R8, R10.reuse, 0x1, R11 ;  /* 0x000000010a087819 */ /* 0x050fe2000001020b */
[----:B------:R-:W-:-:S03]  /*0910*/  IMAD.SHL.U32 R7, R10, 0x2, RZ ;  /* 0x000000020a077824 */ /* 0x000fc600078e00ff */
[--C-:B------:R-:W-:Y:S02]  /*0920*/  SHF.R.U32.HI R9, RZ, 0x4, R8.reuse ;  /* 0x00000004ff097819 */ /* 0x100fe40000011608 */
[----:B------:R-:W-:-:S05]  /*0930*/  SHF.R.U64 R7, R7, 0x4, R8 ;  /* 0x0000000407077819 */ /* 0x000fca0000001208 */
[----:B------:R2:W-:Y:S01]  /*0940*/  STS [UR8+0xc], R7 ;  /* 0x00000c07ff007988 */ /* 0x0005e20008000808 */
[----:B------:R-:W-:Y:S02]  /*0950*/  LOP3.LUT R3, R3, 0x7, RZ, 0xb8, !PT ;  /* 0x0000000703037812 */ /* 0x000fe400078eb8ff */
[----:B-1----:R-:W-:-:S03]  /*0960*/  LOP3.LUT R2, R2, 0xf, R9, 0xb8, !PT ;  /* 0x0000000f02027812 */ /* 0x002fc600078eb809 */
[----:B------:R2:W-:Y:S04]  /*0970*/  STS [UR8+0x34], R3 ;  /* 0x00003403ff007988 */ /* 0x0005e80008000808 */
[----:B------:R2:W-:Y:S02]  /*0980*/  STS [UR8+0x1c], R2 ;  /* 0x00001c02ff007988 */ /* 0x0005e40008000808 */
.L_x_21:
[----:B------:R-:W-:Y:S05]  /*0990*/  BSYNC B1 ;  /* 0x0000000000017941 */ /* 0x000fea0003800000 */
.L_x_20:
[----:B------:R-:W-:Y:S04]  /*09a0*/  BSSY B2, `(.L_x_22) ;  /* 0x000001a000027945 */ /* 0x000fe80003800000 */
[----:B------:R-:W-:Y:S04]  /*09b0*/  BSSY B1, `(.L_x_23) ;  /* 0x0000015000017945 */ /* 0x000fe80003800000 */
[----:B------:R-:W-:Y:S05]  /*09c0*/  @P2 BRA `(.L_x_24) ;  /* 0x0000000000202947 */ /* 0x000fea0003800000 */
[----:B-1234-:R-:W1:Y:S02]  /*09d0*/  LDS R2, [UR8+0x34] ;  /* 0x00003408ff027984 */ /* 0x01ee640008000800 */
[----:B-1----:R-:W-:-:S05]  /*09e0*/  LOP3.LUT R2, R2, 0x38, RZ, 0xb8, !PT ;  /* 0x0000003802027812 */ /* 0x002fca00078eb8ff */
[----:B------:R1:W-:Y:S01]  /*09f0*/  STS [UR8+0x34], R2 ;  /* 0x00003402ff007988 */ /* 0x0003e20008000808 */
[----:B------:R-:W-:Y:S05]  /*0a00*/  @P2 BRA `(.L_x_25) ;  /* 0x0000000000202947 */ /* 0x000fea0003800000 */
[----:B-1----:R-:W1:Y:S01]  /*0a10*/  LDS R2, [UR8+0x8] ;  /* 0x00000808ff027984 */ /* 0x002e620008000800 */
[----:B------:R-:W-:-:S05]  /*0a20*/  IMAD.MOV.U32 R3, RZ, RZ, 0x780 ;  /* 0x00000780ff037424 */ /* 0x000fca00078e00ff */
[----:B-1----:R-:W-:-:S05]  /*0a30*/  LOP3.LUT R2, R2, 0x500, R3, 0xd8, !PT ;  /* 0x0000050002027812 */ /* 0x002fca00078ed803 */
[----:B------:R1:W-:Y:S02]  /*0a40*/  STS [UR8+0x8], R2 ;  /* 0x00000802ff007988 */ /* 0x0003e40008000808 */
.L_x_24:
[----:B------:R-:W-:Y:S05]  /*0a50*/  @P2 BRA `(.L_x_26) ;  /* 0x0000000000282947 */ /* 0x000fea0003800000 */
[----:B-1234-:R-:W1:Y:S02]  /*0a60*/  LDS R2, [UR8+0x8] ;  /* 0x00000808ff027984 */ /* 0x01ee640008000800 */
[----:B-1----:R-:W-:-:S05]  /*0a70*/  LOP3.LUT R2, R2, 0x1800, RZ, 0xb8, !PT ;  /* 0x0000180002027812 */ /* 0x002fca00078eb8ff */
[----:B------:R2:W-:Y:S02]  /*0a80*/  STS [UR8+0x8], R2 ;  /* 0x00000802ff007988 */ /* 0x0005e40008000808 */
.L_x_25:
[----:B------:R-:W-:Y:S05]  /*0a90*/  @P2 BREAK B1 ;  /* 0x0000000000012942 */ /* 0x000fea0003800000 */
[----:B------:R-:W-:Y:S05]  /*0aa0*/  @P2 BRA `(.L_x_27) ;  /* 0x0000000000242947 */ /* 0x000fea0003800000 */
[----:B-12---:R-:W1:Y:S01]  /*0ab0*/  LDS R2, [UR8+0x8] ;  /* 0x00000808ff027984 */ /* 0x006e620008000800 */
[----:B------:R-:W-:-:S05]  /*0ac0*/  IMAD.MOV.U32 R3, RZ, RZ, 0x6000 ;  /* 0x00006000ff037424 */ /* 0x000fca00078e00ff */
[----:B-1----:R-:W-:-:S04]  /*0ad0*/  LOP3.LUT R2, R2, 0x6000, R3, 0xd8, !PT ;  /* 0x0000600002027812 */ /* 0x002fc800078ed803 */
[----:B------:R-:W-:-:S05]  /*0ae0*/  LOP3.LUT R2, R2, 0x400000, RZ, 0xb8, !PT ;  /* 0x0040000002027812 */ /* 0x000fca00078eb8ff */
[----:B------:R1:W-:Y:S02]  /*0af0*/  STS [UR8+0x8], R2 ;  /* 0x00000802ff007988 */ /* 0x0003e40008000808 */
.L_x_26:
[----:B------:R-:W-:Y:S05]  /*0b00*/  BSYNC B1 ;  /* 0x0000000000017941 */ /* 0x000fea0003800000 */
.L_x_23:
[----:B-1234-:R-:W1:Y:S02]  /*0b10*/  @!P2 LDS R2, [UR8+0x8] ;  /* 0x00000808ff02a984 */ /* 0x01ee640008000800 */
[----:B-1----:R-:W-:-:S05]  /*0b20*/  @!P2 LOP3.LUT R2, R2, 0x8000, RZ, 0xb8, !PT ;  /* 0x000080000202a812 */ /* 0x002fca00078eb8ff */
[----:B------:R3:W-:Y:S02]  /*0b30*/  @!P2 STS [UR8+0x8], R2 ;  /* 0x00000802ff00a988 */ /* 0x0007e40008000808 */
.L_x_27:
[----:B------:R-:W-:Y:S05]  /*0b40*/  BSYNC B2 ;  /* 0x0000000000027941 */ /* 0x000fea0003800000 */
.L_x_22:
[----:B------:R-:W-:Y:S05]  /*0b50*/  WARPSYNC.ALL ;  /* 0x0000000000007948 */ /* 0x000fea0003800000 */
[----:B------:R-:W-:-:S04]  /*0b60*/  UIADD3 UR23, UR4, 0x80, URZ ;  /* 0x0000008004177890 */ /* 0x000fc8000fffe03f */
[----:B------:R-:W-:-:S04]  /*0b70*/  UIADD3 UR22, UP0, UR23, UR24, URZ ;  /* 0x0000001817167290 */ /* 0x000fc8000ff1e03f */
[----:B------:R-:W-:Y:S01]  /*0b80*/  ULEA.HI.X.SX32 UR23, UR23, UR25, 0x1, UP0 ;  /* 0x0000001917177291 */ /* 0x000fe200080f0e3f */
[----:B------:R-:W-:Y:S11]  /*0b90*/  @P0 BRA `(.L_x_28) ;  /* 0x0000000000280947 */ /* 0x000ff60003800000 */
[----:B-123--:R-:W1:Y:S01]  /*0ba0*/  S2R R2, SR_LANEID ;  /* 0x0000000000027919 */ /* 0x00ee620000000000 */
[----:B------:R-:W-:Y:S05]  /*0bb0*/  WARPSYNC.ALL ;  /* 0x0000000000007948 */ /* 0x000fea0003800000 */
[----:B-1----:R-:W-:-:S05]  /*0bc0*/  IMAD.SHL.U32 R8, R2, 0x4, RZ ;  /* 0x0000000402087824 */ /* 0x002fca00078e00ff */
[----:B------:R-:W1:Y:S01]  /*0bd0*/  LDS R7, [R8+UR8] ;  /* 0x0000000808077984 */ /* 0x000e620008000800 */
[----:B------:R-:W-:-:S05]  /*0be0*/  IADD3 R2, P1, R8, UR22, RZ ;  /* 0x0000001608027c10 */ /* 0x000fca000ff3e0ff */
[----:B------:R-:W-:-:S05]  /*0bf0*/  IMAD.X R3, RZ, RZ, UR23, P1 ;  /* 0x00000017ff037e24 */ /* 0x000fca00088e06ff */
[----:B-1----:R4:W2:Y:S01]  /*0c00*/  ATOMG.E.EXCH.STRONG.GPU PT, RZ, [R2], R7 ;  /* 0x0000000702ff73a8 */ /* 0x0028a200041ee100 */
[----:B------:R-:W-:-:S04]  /*0c10*/  DEPBAR {5,4,3,2,1,0} ;  /* 0x0000003f0000791a */ /* 0x000fc80000000000 */
[----:B------:R4:W-:Y:S01]  /*0c20*/  UTMACCTL.IV [UR22] ;  /* 0x00000000160079b9 */ /* 0x0009e20008000000 */
[----:B------:R-:W-:Y:S01]  /*0c30*/  NOP ;  /* 0x0000000000007918 */ /* 0x000fe20000000000 */
.L_x_28:
[----:B------:R-:W-:Y:S05]  /*0c40*/  @P0 BRA `(.L_x_29) ;  /* 0x00000000000c0947 */ /* 0x000fea0003800000 */
[----:B------:R0:W-:Y:S01]  /*0c50*/  UTMACMDFLUSH ;  /* 0x00000000000079b7 */ /* 0x0001e20000000000 */
[----:B------:R-:W-:Y:S05]  /*0c60*/  @P0 BRA `(.L_x_29) ;  /* 0x0000000000040947 */ /* 0x000fea0003800000 */
[----:B------:R-:W-:-:S04]  /*0c70*/  DEPBAR.LE SB0, 0x0 ;  /* 0x000080000000791a */ /* 0x000fc80000000000 */
.L_x_29:
[----:B------:R-:W-:Y:S05]  /*0c80*/  WARPSYNC.ALL ;  /* 0x0000000000007948 */ /* 0x000fea0003800000 */
[----:B--2---:R-:W-:Y:S06]  /*0c90*/  BAR.SYNC.DEFER_BLOCKING 0x0 ;  /* 0x0000000000007b1d */ /* 0x004fec0000010000 */
[----:B------:R-:W-:Y:S02]  /*0ca0*/  BSSY B2, `(.L_x_30) ;  /* 0x000000b000027945 */ /* 0x000fe40003800000 */
[----:B------:R-:W-:Y:S06]  /*0cb0*/  BAR.SYNC.DEFER_BLOCKING 0x0 ;  /* 0x0000000000007b1d */ /* 0x000fec0000010000 */
[----:B------:R2:W-:Y:S01]  /*0cc0*/  @!P0 STS [R12], RZ ;  /* 0x000000ff0c008388 */ /* 0x0005e20000000800 */
[----:B------:R-:W-:Y:S01]  /*0cd0*/  NOP ;  /* 0x0000000000007918 */ /* 0x000fe20000000000 */
[----:B------:R-:W-:Y:S05]  /*0ce0*/  @P2 BRA `(.L_x_31) ;  /* 0x0000000000182947 */ /* 0x000fea0003800000 */
[----:B-1-34-:R-:W1:Y:S01]  /*0cf0*/  LDS R2, [UR8+0x8] ;  /* 0x00000808ff027984 */ /* 0x01ae620008000800 */
[----:B------:R-:W3:Y:S01]  /*0d00*/  LDC.64 R8, c[0x0][0x220] ;  /* 0x00008800ff087b82 */ /* 0x000ee20000000a00 */
[----:B------:R-:W-:Y:S02]  /*0d10*/  IMAD.MOV.U32 R3, RZ, RZ, 0x70 ;  /* 0x00000070ff037424 */ /* 0x000fe400078e00ff */
[----:B---3--:R3:W-:Y:S03]  /*0d20*/  STS.64 [UR8], R8 ;  /* 0x00000008ff007988 */ /* 0x0087e60008000a08 */
[----:B-1----:R-:W-:-:S05]  /*0d30*/  LOP3.LUT R2, R2, 0x10, R3, 0xd8, !PT ;  /* 0x0000001002027812 */ /* 0x002fca00078ed803 */
[----:B------:R3:W-:Y:S02]  /*0d40*/  STS [UR8+0x8], R2 ;  /* 0x00000802ff007988 */ /* 0x0007e40008000808 */
.L_x_31:
[----:B----4-:R-:W-:Y:S05]  /*0d50*/  BSYNC B2 ;  /* 0x0000000000027941 */ /* 0x010fea0003800000 */
.L_x_30:
[----:B------:R-:W-:Y:S04]  /*0d60*/  BSSY B3, `(.L_x_32) ;  /* 0x0000011000037945 */ /* 0x000fe80003800000 */
[----:B------:R-:W-:Y:S04]  /*0d70*/  BSSY B2, `(.L_x_33) ;  /* 0x000000e000027945 */ /* 0x000fe80003800000 */
[----:B------:R-:W-:Y:S05]  /*0d80*/  @P2 BRA `(.L_x_34) ;  /* 0x0000000000242947 */ /* 0x000fea0003800000 */
[----:B-1-3--:R-:W1:Y:S01]  /*0d90*/  LDS R2, [UR8+0x34] ;  /* 0x00003408ff027984 */ /* 0x00ae620008000800 */
[----:B------:R-:W-:-:S05]  /*0da0*/  IMAD.MOV.U32 R3, RZ, RZ, 0x3f000000 ;  /* 0x3f000000ff037424 */ /* 0x000fca00078e00ff */
[----:B-1----:R-:W-:-:S05]  /*0db0*/  LOP3.LUT R2, R2, 0xff000000, R3, 0xb8, !PT ;  /* 0xff00000002027812 */ /* 0x002fca00078eb803 */
[----:B------:R1:W-:Y:S01]  /*0dc0*/  STS [UR8+0x34], R2 ;  /* 0x00003402ff007988 */ /* 0x0003e20008000808 */
[----:B------:R-:W-:Y:S05]  /*0dd0*/  @P2 BRA `(.L_x_35) ;  /* 0x00000000001c2947 */ /* 0x000fea0003800000 */
[----:B-1----:R-:W1:Y:S01]  /*0de0*/  LDS R2, [UR8+0x38] ;  /* 0x00003808ff027984 */ /* 0x002e620008000800 */
[----:B------:R-:W-:-:S05]  /*0df0*/  IMAD.MOV.U32 R3, RZ, RZ, 0xff ;  /* 0x000000ffff037424 */ /* 0x000fca00078e00ff */
[----:B-1----:R-:W-:-:S05]  /*0e00*/  LOP3.LUT R2, R2, 0xff, R3, 0xb8, !PT ;  /* 0x000000ff02027812 */ /* 0x002fca00078eb803 */
[----:B------:R4:W-:Y:S02]  /*0e10*/  STS [UR8+0x38], R2 ;  /* 0x00003802ff007988 */ /* 0x0009e40008000808 */
.L_x_34:
[----:B------:R-:W-:Y:S05]  /*0e20*/  @P2 BREAK B2 ;  /* 0x0000000000022942 */ /* 0x000fea0003800000 */
[----:B------:R-:W-:Y:S05]  /*0e30*/  @P2 BRA `(.L_x_36) ;  /* 0x00000000000c2947 */ /* 0x000fea0003800000 */
[----:B------:R1:W-:Y:S02]  /*0e40*/  STS [UR8+0x20], R5 ;  /* 0x00002005ff007988 */ /* 0x0003e40008000808 */
.L_x_35:
[----:B------:R-:W-:Y:S05]  /*0e50*/  BSYNC B2 ;  /* 0x0000000000027941 */ /* 0x000fea0003800000 */
.L_x_33:
[----:B------:R1:W-:Y:S02]  /*0e60*/  @!P2 STS [UR8+0x24], R4 ;  /* 0x00002404ff00a988 */ /* 0x0003e40008000808 */
.L_x_36:
[----:B------:R-:W-:Y:S05]  /*0e70*/  BSYNC B3 ;  /* 0x0000000000037941 */ /* 0x000fea0003800000 */
.L_x_32:
[----:B------:R-:W-:Y:S05]  /*0e80*/  WARPSYNC.ALL ;  /* 0x0000000000007948 */ /* 0x000fea0003800000 */
[----:B------:R-:W-:Y:S04]  /*0e90*/  BSSY B3, `(.L_x_37) ;  /* 0x000000e000037945 */ /* 0x000fe80003800000 */
[----:B------:R-:W-:Y:S05]  /*0ea0*/  @P2 BRA `(.L_x_38) ;  /* 0x0000000000302947 */ /* 0x000fea0003800000 */
[----:B------:R-:W5:Y:S01]  /*0eb0*/  LDS R3, [UR8+0x34] ;  /* 0x00003408ff037984 */ /* 0x000f620008000800 */
[----:B-1----:R-:W1:Y:S03]  /*0ec0*/  LDC.64 R4, c[0x0][0x248] ;  /* 0x00009200ff047b82 */ /* 0x002e660000000a00 */
[----:B---34-:R-:W3:Y:S01]  /*0ed0*/  LDS R2, [UR8+0x1c] ;  /* 0x00001c08ff027984 */ /* 0x018ee20008000800 */
[C---:B-1----:R-:W-:Y:S01]  /*0ee0*/  SHF.L.U64.HI R5, R4.reuse, 0x1, R5 ;  /* 0x0000000104057819 */ /* 0x042fe20000010205 */
[----:B------:R-:W-:-:S03]  /*0ef0*/  IMAD.SHL.U32 R4, R4, 0x2, RZ ;  /* 0x0000000204047824 */ /* 0x000fc600078e00ff */
[--C-:B------:R-:W-:Y:S02]  /*0f00*/  SHF.R.U32.HI R7, RZ, 0x4, R5.reuse ;  /* 0x00000004ff077819 */ /* 0x100fe40000011605 */
[----:B------:R-:W-:-:S05]  /*0f10*/  SHF.R.U64 R4, R4, 0x4, R5 ;  /* 0x0000000404047819 */ /* 0x000fca0000001205 */
[----:B------:R1:W-:Y:S01]  /*0f20*/  STS [UR8+0xc], R4 ;  /* 0x00000c04ff007988 */ /* 0x0003e20008000808 */
[----:B-----5:R-:W-:Y:S02]  /*0f30*/  LOP3.LUT R3, R3, 0x7, RZ, 0xb8, !PT ;  /* 0x0000000703037812 */ /* 0x020fe400078eb8ff */
[----:B---3--:R-:W-:-:S03]  /*0f40*/  LOP3.LUT R2, R2, 0xf, R7, 0xb8, !PT ;  /* 0x0000000f02027812 */ /* 0x008fc600078eb807 */
[----:B------:R1:W-:Y:S04]  /*0f50*/  STS [UR8+0x34], R3 ;  /* 0x00003403ff007988 */ /* 0x0003e80008000808 */
[----:B------:R1:W-:Y:S02]  /*0f60*/  STS [UR8+0x1c], R2 ;  /* 0x00001c02ff007988 */ /* 0x0003e40008000808 */
.L_x_38:
[----:B------:R-:W-:Y:S05]  /*0f70*/  BSYNC B3 ;  /* 0x0000000000037941 */ /* 0x000fea0003800000 */
.L_x_37:
[----:B------:R-:W-:Y:S04]  /*0f80*/  BSSY B3, `(.L_x_39) ;  /* 0x000001a000037945 */ /* 0x000fe80003800000 */
[----:B------:R-:W-:Y:S04]  /*0f90*/  BSSY B4, `(.L_x_40) ;  /* 0x0000015000047945 */ /* 0x000fe80003800000 */
[----:B------:R-:W-:Y:S05]  /*0fa0*/  @P2 BRA `(.L_x_41) ;  /* 0x0000000000202947 */ /* 0x000fea0003800000 */
[----:B-1-34-:R-:W1:Y:S02]  /*0fb0*/  LDS R2, [UR8+0x34] ;  /* 0x00003408ff027984 */ /* 0x01ae640008000800 */
[----:B-1----:R-:W-:-:S05]  /*0fc0*/  LOP3.LUT R2, R2, 0x38, RZ, 0xb8, !PT ;  /* 0x0000003802027812 */ /* 0x002fca00078eb8ff */
[----:B------:R1:W-:Y:S01]  /*0fd0*/  STS [UR8+0x34], R2 ;  /* 0x00003402ff007988 */ /* 0x0003e20008000808 */
[----:B------:R-:W-:Y:S05]  /*0fe0*/  @P2 BRA `(.L_x_42) ;  /* 0x0000000000202947 */ /* 0x000fea0003800000 */
[----:B-1----:R-:W1:Y:S01]  /*0ff0*/  LDS R2, [UR8+0x8] ;  /* 0x00000808ff027984 */ /* 0x002e620008000800 */
[----:B------:R-:W-:-:S05]  /*1000*/  IMAD.MOV.U32 R3, RZ, RZ, 0x780 ;  /* 0x00000780ff037424 */ /* 0x000fca00078e00ff */
[----:B-1----:R-:W-:-:S05]  /*1010*/  LOP3.LUT R2, R2, 0x500, R3, 0xd8, !PT ;  /* 0x0000050002027812 */ /* 0x002fca00078ed803 */
[----:B------:R1:W-:Y:S02]  /*1020*/  STS [UR8+0x8], R2 ;  /* 0x00000802ff007988 */ /* 0x0003e40008000808 */
.L_x_41:
[----:B------:R-:W-:Y:S05]  /*1030*/  @P2 BRA `(.L_x_43) ;  /* 0x0000000000282947 */ /* 0x000fea0003800000 */
[----:B-1-34-:R-:W1:Y:S02]  /*1040*/  LDS R2, [UR8+0x8] ;  /* 0x00000808ff027984 */ /* 0x01ae640008000800 */
[----:B-1----:R-:W-:-:S05]  /*1050*/  LOP3.LUT R2, R2, 0x1800, RZ, 0xb8, !PT ;  /* 0x0000180002027812 */ /* 0x002fca00078eb8ff */
[----:B------:R3:W-:Y:S02]  /*1060*/  STS [UR8+0x8], R2 ;  /* 0x00000802ff007988 */ /* 0x0007e40008000808 */
.L_x_42:
[----:B------:R-:W-:Y:S05]  /*1070*/  @P2 BREAK B4 ;  /* 0x0000000000042942 */ /* 0x000fea0003800000 */
[----:B------:R-:W-:Y:S05]  /*1080*/  @P2 BRA `(.L_x_44) ;  /* 0x0000000000242947 */ /* 0x000fea0003800000 */
[----:B-1-3--:R-:W1:Y:S01]  /*1090*/  LDS R2, [UR8+0x8] ;  /* 0x00000808ff027984 */ /* 0x00ae620008000800 */
[----:B------:R-:W-:-:S05]  /*10a0*/  IMAD.MOV.U32 R3, RZ, RZ, 0x6000 ;  /* 0x00006000ff037424 */ /* 0x000fca00078e00ff */
[----:B-1----:R-:W-:-:S04]  /*10b0*/  LOP3.LUT R2, R2, 0x6000, R3, 0xd8, !PT ;  /* 0x0000600002027812 */ /* 0x002fc800078ed803 */
[----:B------:R-:W-:-:S05]  /*10c0*/  LOP3.LUT R2, R2, 0x400000, RZ, 0xb8, !PT ;  /* 0x0040000002027812 */ /* 0x000fca00078eb8ff */
[----:B------:R1:W-:Y:S02]  /*10d0*/  STS [UR8+0x8], R2 ;  /* 0x00000802ff007988 */ /* 0x0003e40008000808 */
.L_x_43:
[----:B------:R-:W-:Y:S05]  /*10e0*/  BSYNC B4 ;  /* 0x0000000000047941 */ /* 0x000fea0003800000 */
.L_x_40:
[----:B-1-34-:R-:W1:Y:S02]  /*10f0*/  @!P2 LDS R2, [UR8+0x8] ;  /* 0x00000808ff02a984 */ /* 0x01ae640008000800 */
[----:B-1----:R-:W-:-:S05]  /*1100*/  @!P2 LOP3.LUT R2, R2, 0x8000, RZ, 0xb8, !PT ;  /* 0x000080000202a812 */ /* 0x002fca00078eb8ff */
[----:B------:R4:W-:Y:S02]  /*1110*/  @!P2 STS [UR8+0x8], R2 ;  /* 0x00000802ff00a988 */ /* 0x0009e40008000808 */
.L_x_44:
[----:B------:R-:W-:Y:S05]  /*1120*/  BSYNC B3 ;  /* 0x0000000000037941 */ /* 0x000fea0003800000 */
.L_x_39:
[----:B------:R-:W-:Y:S05]  /*1130*/  WARPSYNC.ALL ;  /* 0x0000000000007948 */ /* 0x000fea0003800000 */
[----:B------:R-:W-:Y:S01]  /*1140*/  UIADD3 UR4, UR4, 0x100, URZ ;  /* 0x0000010004047890 */ /* 0x000fe2000fffe03f */
[----:B------:R-:W-:Y:S01]  /*1150*/  ISETP.GE.AND P1, PT, R15, 0x1, PT ;  /* 0x000000010f00780c */ /* 0x000fe20003f26270 */
[----:B------:R-:W-:Y:S01]  /*1160*/  IMAD.MOV.U32 R88, RZ, RZ, RZ ;  /* 0x000000ffff587224 */ /* 0x000fe200078e00ff */
[----:B------:R-:W-:Y:S01]  /*1170*/  SHF.R.U32.HI R7, RZ, 0x5, R0 ;  /* 0x00000005ff077819 */ /* 0x000fe20000011600 */
[----:B------:R-:W-:-:S04]  /*1180*/  UIADD3 UR24, UP0, UR4, UR24, URZ ;  /* 0x0000001804187290 */ /* 0x000fc8000ff1e03f */
[----:B------:R-:W-:Y:S01]  /*1190*/  ULEA.HI.X.SX32 UR25, UR4, UR25, 0x1, UP0 ;  /* 0x0000001904197291 */ /* 0x000fe200080f0e3f */
[----:B------:R-:W-:Y:S11]  /*11a0*/  @P0 BRA `(.L_x_45) ;  /* 0x0000000000280947 */ /* 0x000ff60003800000 */
[----:B-1-34-:R-:W1:Y:S01]  /*11b0*/  S2R R2, SR_LANEID ;  /* 0x0000000000027919 */ /* 0x01ae620000000000 */
[----:B------:R-:W-:Y:S05]  /*11c0*/  WARPSYNC.ALL ;  /* 0x0000000000007948 */ /* 0x000fea0003800000 */
[----:B-1----:R-:W-:-:S05]  /*11d0*/  IMAD.SHL.U32 R4, R2, 0x4, RZ ;  /* 0x0000000402047824 */ /* 0x002fca00078e00ff */
[----:B------:R-:W1:Y:S01]  /*11e0*/  LDS R5, [R4+UR8] ;  /* 0x0000000804057984 */ /* 0x000e620008000800 */
[----:B------:R-:W-:-:S05]  /*11f0*/  IADD3 R2, P3, R4, UR24, RZ ;  /* 0x0000001804027c10 */ /* 0x000fca000ff7e0ff */
[----:B------:R-:W-:-:S05]  /*1200*/  IMAD.X R3, RZ, RZ, UR25, P3 ;  /* 0x00000019ff037e24 */ /* 0x000fca00098e06ff */
[----:B-1----:R1:W3:Y:S01]  /*1210*/  ATOMG.E.EXCH.STRONG.GPU PT, RZ, [R2], R5 ;  /* 0x0000000502ff73a8 */ /* 0x0022e200041ee100 */
[----:B------:R-:W-:-:S04]  /*1220*/  DEPBAR {5,4,3,2,1,0} ;  /* 0x0000003f0000791a */ /* 0x000fc80000000000 */
[----:B------:R1:W-:Y:S01]  /*1230*/  UTMACCTL.IV [UR24] ;  /* 0x00000000180079b9 */ /* 0x0003e20008000000 */
[----:B------:R-:W-:Y:S01]  /*1240*/  NOP ;  /* 0x0000000000007918 */ /* 0x000fe20000000000 */
.L_x_45:
[----:B------:R-:W-:Y:S05]  /*1250*/  @P0 BRA `(.L_x_46) ;  /* 0x00000000000c0947 */ /* 0x000fea0003800000 */
[----:B------:R0:W-:Y:S01]  /*1260*/  UTMACMDFLUSH ;  /* 0x00000000000079b7 */ /* 0x0001e20000000000 */
[----:B------:R-:W-:Y:S05]  /*1270*/  @P0 BRA `(.L_x_46) ;  /* 0x0000000000040947 */ /* 0x000fea0003800000 */
[----:B------:R-:W-:-:S04]  /*1280*/  DEPBAR.LE SB0, 0x0 ;  /* 0x000080000000791a */ /* 0x000fc80000000000 */
.L_x_46:
[----:B------:R-:W-:Y:S05]  /*1290*/  WARPSYNC.ALL ;  /* 0x0000000000007948 */ /* 0x000fea0003800000 */
[----:B---3--:R-:W-:Y:S01]  /*12a0*/  BAR.SYNC.DEFER_BLOCKING 0x0 ;  /* 0x0000000000007b1d */ /* 0x008fe20000010000 */
[----:B------:R-:W-:Y:S01]  /*12b0*/  R2UR UR26, R7 ;  /* 0x00000000071a72ca */ /* 0x000fe200000e0000 */
[----:B------:R-:W-:Y:S01]  /*12c0*/  USHF.L.U32 UR27, UR36, 0x7, URZ ;  /* 0x00000007241b7899 */ /* 0x000fe2000800063f */
[----:B------:R-:W-:Y:S01]  /*12d0*/  IMAD.MOV.U32 R89, RZ, RZ, RZ ;  /* 0x000000ffff597224 */ /* 0x000fe200078e00ff */
[----:B------:R-:W-:Y:S01]  /*12e0*/  USHF.L.U32 UR11, UR37, 0x8, URZ ;  /* 0x00000008250b7899 */ /* 0x000fe2000800063f */
[----:B------:R-:W-:Y:S01]  /*12f0*/  CS2R R90, SRZ ;  /* 0x00000000005a7805 */ /* 0x000fe2000001ff00 */
[----:B------:R-:W-:Y:S01]  /*1300*/  VOTEU.ALL UP0, P2 ;  /* 0x00000000003f7886 */ /* 0x000fe20001000000 */
[----:B------:R-:W-:Y:S01]  /*1310*/  UMOV UR4, 0x1 ;  /* 0x0000000100047882 */ /* 0x000fe20000000000 */
[----:B------:R-:W-:-:S02]  /*1320*/  CS2R R92, SRZ ;  /* 0x00000000005c7805 */ /* 0x000fc4000001ff00 */
[----:B------:R-:W-:Y:S02]  /*1330*/  CS2R R94, SRZ ;  /* 0x00000000005e7805 */ /* 0x000fe4000001ff00 */
[----:B------:R-:W-:Y:S01]  /*1340*/  CS2R R96, SRZ ;  /* 0x0000000000607805 */ /* 0x000fe2000001ff00 */
[----:B------:R-:W-:-:S04]  /*1350*/  @!UP0 UIADD3 UR4, -UR4, 0x100000, URZ ;  /* 0x0010000004048890 */ /* 0x000fc8000fffe13f */
[----:B------:R-:W-:Y:S02]  /*1360*/  @!UP0 USHF.L.U32 UR5, UR4, 0xb, URZ ;  /* 0x0000000b04058899 */ /* 0x000fe4000800063f */
[----:B------:R-:W-:Y:S01]  /*1370*/  @!UP0 USHF.L.U32 UR4, UR4, 0x1, URZ ;  /* 0x0000000104048899 */ /* 0x000fe2000800063f */
[----:B------:R-:W-:Y:S01]  /*1380*/  CS2R R98, SRZ ;  /* 0x0000000000627805 */ /* 0x000fe2000001ff00 */
[----:B------:R-:W-:Y:S01]  /*1390*/  VOTEU.ALL UP0, P2 ;  /* 0x00000000003f7886 */ /* 0x000fe20001000000 */
[----:B------:R-:W-:Y:S02]  /*13a0*/  CS2R R100, SRZ ;  /* 0x0000000000647805 */ /* 0x000fe4000001ff00 */
[----:B------:R-:W-:Y:S02]  /*13b0*/  CS2R R102, SRZ ;  /* 0x0000000000667805 */ /* 0x000fe4000001ff00 */
[----:B------:R-:W-:Y:S02]  /*13c0*/  CS2R R104, SRZ ;  /* 0x0000000000687805 */ /* 0x000fe4000001ff00 */
[----:B------:R-:W-:-:S02]  /*13d0*/  CS2R R106, SRZ ;  /* 0x00000000006a7805 */ /* 0x000fc4000001ff00 */
[----:B------:R-:W-:Y:S02]  /*13e0*/  CS2R R108, SRZ ;  /* 0x00000000006c7805 */ /* 0x000fe4000001ff00 */
[----:B------:R-:W-:Y:S02]  /*13f0*/  CS2R R110, SRZ ;  /* 0x00000000006e7805 */ /* 0x000fe4000001ff00 */
[----:B------:R-:W-:Y:S02]  /*1400*/  CS2R R112, SRZ ;  /* 0x0000000000707805 */ /* 0x000fe4000001ff00 */
[----:B------:R-:W-:Y:S02]  /*1410*/  CS2R R114, SRZ ;  /* 0x0000000000727805 */ /* 0x000fe4000001ff00 */
[----:B------:R-:W-:Y:S02]  /*1420*/  CS2R R116, SRZ ;  /* 0x0000000000747805 */ /* 0x000fe4000001ff00 */
[----:B------:R-:W-:Y:S01]  /*1430*/  CS2R R118, SRZ ;  /* 0x0000000000767805 */ /* 0x000fe2000001ff00 */
[----:B------:R-:W3:Y:S02]  /*1440*/  FENCE.VIEW.ASYNC.S ;  /* 0x00000000000073c6 */ /* 0x000ee40000000000 */
[----:B---3--:R3:W1:Y:S01]  /*1450*/  @!UP0 SYNCS.EXCH.64 URZ, [UR8+0xc000], UR4 ;  /* 0x00c00004083f85b2 */ /* 0x0086620008000100 */
[----:B------:R-:W-:-:S02]  /*1460*/  CS2R R120, SRZ ;  /* 0x0000000000787805 */ /* 0x000fc4000001ff00 */
[----:B------:R-:W-:Y:S02]  /*1470*/  CS2R R122, SRZ ;  /* 0x00000000007a7805 */ /* 0x000fe4000001ff00 */
[----:B------:R-:W-:Y:S02]  /*1480*/  CS2R R124, SRZ ;  /* 0x00000000007c7805 */ /* 0x000fe4000001ff00 */
        /* <DEDUP_REMOVED lines=44> */
[----:B------:R-:W-:Y:S01]  /*1750*/  CS2R R86, SRZ ;  /* 0x0000000000567805 */ /* 0x000fe2000001ff00 */
[----:B-1----:R-:W-:Y:S06]  /*1760*/  @!P1 BRA `(.L_x_47) ;  /* 0x0000000800309947 */ /* 0x002fec0003800000 */
[----:B---3--:R-:W-:Y:S01]  /*1770*/  UIADD3 UR5, UR8, 0x8000, URZ ;  /* 0x0000800008057890 */ /* 0x008fe2000fffe03f */
[----:B------:R-:W-:Y:S01]  /*1780*/  CS2R R88, SRZ ;  /* 0x0000000000587805 */ /* 0x000fe2000001ff00 */
[----:B------:R-:W-:Y:S01]  /*1790*/  UMOV UR4, URZ ;  /* 0x0000003f00047c82 */ /* 0x000fe20008000000 */
[----:B------:R-:W-:Y:S01]  /*17a0*/  CS2R R90, SRZ ;  /* 0x00000000005a7805 */ /* 0x000fe2000001ff00 */
[----:B------:R-:W-:Y:S01]  /*17b0*/  USHF.R.U32.HI UR5, URZ, 0x4, UR5 ;  /* 0x000000043f057899 */ /* 0x000fe20008011605 */
[----:B------:R-:W-:Y:S02]  /*17c0*/  CS2R R92, SRZ ;  /* 0x00000000005c7805 */ /* 0x000fe4000001ff00 */
[----:B------:R-:W-:Y:S02]  /*17d0*/  CS2R R94, SRZ ;  /* 0x00000000005e7805 */ /* 0x000fe4000001ff00 */
[----:B------:R-:W-:Y:S01]  /*17e0*/  CS2R R96, SRZ ;  /* 0x0000000000607805 */ /* 0x000fe2000001ff00 */
[----:B------:R-:W-:Y:S01]  /*17f0*/  USGXT.U32 UR5, UR5, 0xe ;  /* 0x0000000e0505789a */ /* 0x000fe20008000000 */
[----:B------:R-:W-:-:S02]  /*1800*/  CS2R R98, SRZ ;  /* 0x0000000000627805 */ /* 0x000fc4000001ff00 */
[----:B------:R-:W-:Y:S02]  /*1810*/  CS2R R100, SRZ ;  /* 0x0000000000647805 */ /* 0x000fe4000001ff00 */
[----:B------:R-:W-:Y:S01]  /*1820*/  CS2R R102, SRZ ;  /* 0x0000000000667805 */ /* 0x000fe2000001ff00 */
[----:B------:R-:W-:Y:S01]  /*1830*/  UIADD3 UR14, UP0, UR5, 0x2000080, URZ ;  /* 0x02000080050e7890 */ /* 0x000fe2000ff1e03f */
[----:B------:R-:W-:Y:S02]  /*1840*/  CS2R R104, SRZ ;  /* 0x0000000000687805 */ /* 0x000fe4000001ff00 */
[----:B------:R-:W-:Y:S02]  /*1850*/  CS2R R106, SRZ ;  /* 0x00000000006a7805 */ /* 0x000fe4000001ff00 */
[----:B------:R-:W-:Y:S01]  /*1860*/  CS2R R108, SRZ ;  /* 0x00000000006c7805 */ /* 0x000fe2000001ff00 */
[----:B------:R-:W-:Y:S01]  /*1870*/  UIADD3.X UR15, UR4, 0x40000040, URZ, UP0, !UPT ;  /* 0x40000040040f7890 */ /* 0x000fe200087fe43f */
        /* <DEDUP_REMOVED lines=52> */
[----:B------:R-:W-:Y:S01]  /*1bc0*/  CS2R R86, SRZ ;  /* 0x0000000000567805 */ /* 0x000fe2000001ff00 */
[----:B------:R-:W-:Y:S02]  /*1bd0*/  ULOP3.LUT UR6, UR5, 0x2000000, URZ, 0xfc, !UPT ;  /* 0x0200000005067892 */ /* 0x000fe4000f8efc3f */
[----:B------:R-:W-:Y:S02]  /*1be0*/  UIADD3.64 UR30, UR14, 0x80, URZ ;  /* 0x000000800e1e7897 */ /* 0x000fe4000fffe03f */
[----:B------:R-:W-:Y:S01]  /*1bf0*/  UIADD3.64 UR34, UR14, 0x100, URZ ;  /* 0x000001000e227897 */ /* 0x000fe2000fffe03f */
[----:B------:R-:W-:Y:S01]  /*1c00*/  UMOV UR10, URZ ;  /* 0x0000003f000a7c82 */ /* 0x000fe20008000000 */
[----:B------:R-:W-:-:S10]  /*1c10*/  UMOV UR7, 0x40000040 ;  /* 0x4000004000077882 */ /* 0x000fd40000000000 */
.L_x_49:
[----:B------:R-:W-:Y:S01]  /*1c20*/  BAR.SYNC.DEFER_BLOCKING 0x0 ;  /* 0x0000000000007b1d */ /* 0x000fe20000010000 */
[----:B----4-:R-:W-:Y:S01]  /*1c30*/  @!P2 IMAD.MOV.U32 R2, RZ, RZ, 0xc000 ;  /* 0x0000c000ff02a424 */ /* 0x010fe200078e00ff */
[----:B------:R-:W-:Y:S02]  /*1c40*/  ELECT P0, URZ, PT ;  /* 0x00000000003f782f */ /* 0x000fe40003800000 */
[----:B------:R-:W-:Y:S02]  /*1c50*/  ELECT P1, URZ, PT ;  /* 0x00000000003f782f */ /* 0x000fe40003820000 */
[C---:B------:R-:W-:Y:S01]  /*1c60*/  ISETP.LT.U32.AND P0, PT, R6.reuse, 0x20, P0 ;  /* 0x000000200600780c */ /* 0x040fe20000701070 */
[----:B------:R-:W-:Y:S01]  /*1c70*/  ULOP3.LUT UR18, UR26, 0x1, URZ, 0xc0, !UPT ;  /* 0x000000011a127892 */ /* 0x000fe2000f8ec03f */
[----:B------:R-:W-:Y:S01]  /*1c80*/  ISETP.LT.U32.AND P1, PT, R6, 0x40, P1 ;  /* 0x000000400600780c */ /* 0x000fe20000f21070 */
[----:B------:R-:W-:Y:S01]  /*1c90*/  UMOV UR19, UR10 ;  /* 0x0000000a00137c82 */ /* 0x000fe20008000000 */
[----:B------:R-:W-:-:S02]  /*1ca0*/  USHF.L.U32 UR4, UR26, 0x7, URZ ;  /* 0x000000071a047899 */ /* 0x000fc4000800063f */
[----:B------:R-:W-:Y:S02]  /*1cb0*/  ULEA UR16, UR18, UR8, 0xd ;  /* 0x0000000812107291 */ /* 0x000fe4000f8e683f */
[----:B------:R-:W-:Y:S02]  /*1cc0*/  ULEA UR18, UR18, UR27, 0x6 ;  /* 0x0000001b12127291 */ /* 0x000fe4000f8e303f */
[----:B------:R-:W-:Y:S01]  /*1cd0*/  ULOP3.LUT UR4, UR4, 0x200, URZ, 0xc0, !UPT ;  /* 0x0000020004047892 */ /* 0x000fe2000f8ec03f */
[----:B------:R-:W-:Y:S02]  /*1ce0*/  UMOV UR5, 0x40000040 ;  /* 0x4000004000057882 */ /* 0x000fe40000000000 */
[----:B------:R-:W-:Y:S01]  /*1cf0*/  VOTEU.ANY UP0, P0 ;  /* 0x00000000003f7886 */ /* 0x000fe20000000100 */
[----:B------:R-:W-:Y:S01]  /*1d00*/  VOTEU.ANY UP2, P0 ;  /* 0x00000000003f7886 */ /* 0x000fe20000040100 */
[----:B------:R-:W-:Y:S01]  /*1d10*/  VOTEU.ANY UP1, P1 ;  /* 0x00000000003f7886 */ /* 0x000fe20000820100 */
[----:B------:R-:W-:Y:S01]  /*1d20*/  VOTEU.ANY UP3, P1 ;  /* 0x00000000003f7886 */ /* 0x000fe20000860100 */
[----:B------:R-:W-:-:S02]  /*1d30*/  ULEA.HI UR4, UR8, UR4, URZ, 0x1c ;  /* 0x0000000408047291 */ /* 0x000fc4000f8fe03f */
[----:B------:R1:W-:Y:S01]  /*1d40*/  @!P2 SYNCS.ARRIVE.TRANS64 RZ, [UR8+0xc000], R2 ;  /* 0x00c00002ffffa9a7 */ /* 0x0003e20008000008 */
[----:B------:R3:W-:Y:S06]  /*1d50*/  MEMBAR.ALL.CTA ;  /* 0x0000000000007992 */ /* 0x0007ec0000008000 */
[----:B---3--:R-:W3:Y:S01]  /*1d60*/  FENCE.VIEW.ASYNC.S ;  /* 0x00000000000073c6 */ /* 0x008ee20000000000 */
[----:B------:R-:W-:Y:S01]  /*1d70*/  @UP0 UIADD3 UR9, UR8, 0xc000, URZ ;  /* 0x0000c00008090890 */ /* 0x000fe2000fffe03f */
[----:B------:R-:W-:Y:S01]  /*1d80*/  @UP0 UMOV UR12, UR20 ;  /* 0x00000014000c0c82 */ /* 0x000fe20008000000 */
[----:B------:R-:W-:Y:S01]  /*1d90*/  @UP0 UMOV UR13, UR21 ;  /* 0x00000015000d0c82 */ /* 0x000fe20008000000 */
[----:B------:R-:W-:-:S02]  /*1da0*/  @UP1 UIADD3 UR16, UR16, 0x8000, URZ ;  /* 0x0000800010101890 */ /* 0x000fc4000fffe03f */
[----:B------:R-:W-:Y:S01]  /*1db0*/  @UP1 UIADD3 UR17, UR8, 0xc000, URZ ;  /* 0x0000c00008111890 */ /* 0x000fe2000fffe03f */
[----:B-1----:R-:W-:Y:S01]  /*1dc0*/  SHF.L.U32 R2, R13, 0x1f, RZ ;  /* 0x0000001f0d027819 */ /* 0x002fe200000006ff */
[----:B------:R-:W-:Y:S01]  /*1dd0*/  @UP1 UMOV UR28, UR22 ;  /* 0x00000016001c1c82 */ /* 0x000fe20008000000 */
[----:B------:R-:W-:Y:S01]  /*1de0*/  @UP1 UMOV UR29, UR23 ;  /* 0x00000017001d1c82 */ /* 0x000fe20008000000 */
[----:B------:R-:W-:Y:S01]  /*1df0*/  ULOP3.LUT UR4, UR4, 0x3fff, URZ, 0xc0, !UPT ;  /* 0x00003fff04047892 */ /* 0x000fe2000f8ec03f */
[----:B---3--:R-:W-:Y:S06]  /*1e00*/  BAR.SYNC.DEFER_BLOCKING 0x0 ;  /* 0x0000000000007b1d */ /* 0x008fec0000010000 */
[----:B------:R1:W-:Y:S02]  /*1e10*/  @UP2 UTMALDG.2D [UR8], [UR12] ;  /* 0x000000080c0025b4 */ /* 0x0003e40008008000 */
[----:B------:R-:W-:Y:S06]  /*1e20*/  BAR.SYNC.DEFER_BLOCKING 0x0 ;  /* 0x0000000000007b1d */ /* 0x000fec0000010000 */
[----:B------:R1:W-:Y:S02]  /*1e30*/  @UP3 UTMALDG.2D [UR16], [UR28] ;  /* 0x000000101c0035b4 */ /* 0x0003e40008008000 */
[----:B------:R-:W-:Y:S06]  /*1e40*/  BAR.SYNC.DEFER_BLOCKING 0x0 ;  /* 0x0000000000007b1d */ /* 0x000fec0000010000 */
[----:B------:R-:W3:Y:S02]  /*1e50*/  SYNCS.PHASECHK.TRANS64.TRYWAIT P0, [UR8+0xc000], R2 ;  /* 0x00c00002ff0075a7 */ /* 0x000ee40008000148 */
[----:B-1-3--:R-:W-:Y:S05]  /*1e60*/  @!P0 BRA `(.L_x_48) ;  /* 0x0000000800408947 */ /* 0x00afea0003800000 */
.L_x_50:
[----:B------:R-:W-:Y:S02]  /*1e70*/  WARPGROUP.DEPBAR.LE gsb0, 0x0 ;  /* 0x00008000000079c5 */ /* 0x000fe40000010000 */
[----:B------:R-:W-:Y:S01]  /*1e80*/  WARPGROUP.ARRIVE ;  /* 0x00000000000079c5 */ /* 0x000fe20000000000 */
[----:B------:R-:W-:Y:S01]  /*1e90*/  UIADD3 UR12, UP0, UR4, 0x2, URZ ;  /* 0x00000002040c7890 */ /* 0x000fe2000ff1e03f */
[----:B------:R-:W1:Y:S01]  /*1ea0*/  LDC R2, c[0x0][0x230] ;  /* 0x00008c00ff027b82 */ /* 0x000e620000000800 */
[----:B------:R-:W-:Y:S01]  /*1eb0*/  UMOV UR18, UR14 ;  /* 0x0000000e00127c82 */ /* 0x000fe20008000000 */
[----:B------:R-:W-:Y:S01]  /*1ec0*/  UMOV UR19, UR15 ;  /* 0x0000000f00137c82 */ /* 0x000fe20008000000 */
[----:B------:R-:W-:Y:S01]  /*1ed0*/  UIADD3 UR10, UR10, 0x40, URZ ;  /* 0x000000400a0a7890 */ /* 0x000fe2000fffe03f */
[----:B------:R-:W-:Y:S01]  /*1ee0*/  HGMMA.64x128x16.F32.BF16 R88, gdesc[UR4].tnspB, R88 ;  /* 0x41e00000045879f0 */ /* 0x000fe20008701858 */
[----:B------:R-:W-:Y:S01]  /*1ef0*/  UMOV UR4, URZ ;  /* 0x0000003f00047c82 */ /* 0x000fe20008000000 */
[----:B------:R-:W-:Y:S01]  /*1f00*/  LOP3.LUT R13, R13, 0x1, RZ, 0x3c, !PT ;  /* 0x000000010d0d7812 */ /* 0x000fe200078e3cff */
[----:B------:R-:W-:-:S04]  /*1f10*/  UIADD3.X UR13, UR4, 0x40000040, URZ, UP0, !UPT ;  /* 0x40000040040d7890 */ /* 0x000fc800087fe43f */
[----:B------:R-:W-:Y:S02]  /*1f20*/  UIADD3.64 UR28, UR12, 0x2, URZ ;  /* 0x000000020c1c7897 */ /* 0x000fe4000fffe03f */
[----:B------:R-:W-:Y:S02]  /*1f30*/  UIADD3.64 UR32, UR12, 0x4, URZ ;  /* 0x000000040c207897 */ /* 0x000fe4000fffe03f */
[----:B------:R-:W-:Y:S02]  /*1f40*/  UIADD3.64 UR4, UR12, 0x3fe, URZ ;  /* 0x000003fe0c047897 */ /* 0x000fe4000fffe03f */
[----:B------:R-:W-:Y:S01]  /*1f50*/  UIADD3.64 UR16, UR12, 0x400, URZ ;  /* 0x000004000c107897 */ /* 0x000fe2000fffe03f */
[----:B-1----:R-:W-:Y:S01]  /*1f60*/  ISETP.LE.AND P0, PT, R2, UR10, PT ;  /* 0x0000000a02007c0c */ /* 0x002fe2000bf03270 */
[----:B------:R-:W-:-:S12]  /*1f70*/  HGMMA.64x128x16.F32.BF16 R88, gdesc[UR12].tnspB, R88 ;  /* 0x41e000000c5879f0 */ /* 0x000fd80008701858 */
[----:B------:R-:W-:Y:S01]  /*1f80*/  HGMMA.64x128x16.F32.BF16 R88, gdesc[UR28].tnspB, R88 ;  /* 0x41e000001c5879f0 */ /* 0x000fe20008701858 */
[----:B------:R-:W-:-:S11]  /*1f90*/  UIADD3.64 UR28, UR12, 0x402, URZ ;  /* 0x000004020c1c7897 */ /* 0x000fd6000fffe03f */
[----:B------:R-:W-:-:S12]  /*1fa0*/  HGMMA.64x128x16.F32.BF16 R88, gdesc[UR32].tnspB, R88 ;  /* 0x41e00000205879f0 */ /* 0x000fd80008701858 */
[----:B------:R-:W-:-:S12]  /*1fb0*/  HGMMA.64x128x16.F32.BF16 R24, gdesc[UR4].tnspB, R24 ;  /* 0x41e00000041879f0 */ /* 0x000fd80008701818 */
[----:B------:R-:W-:Y:S01]  /*1fc0*/  HGMMA.64x128x16.F32.BF16 R24, gdesc[UR16].tnspB, R24 ;  /* 0x41e00000101879f0 */ /* 0x000fe20008701818 */
[----:B------:R-:W-:Y:S01]  /*1fd0*/  UIADD3.64 UR16, UR12, 0x404, URZ ;  /* 0x000004040c107897 */ /* 0x000fe2000fffe03f */
[----:B------:R-:W-:Y:S01]  /*1fe0*/  UMOV UR18, UR34 ;  /* 0x0000002200127c82 */ /* 0x000fe20008000000 */
[----:B------:R-:W-:-:S09]  /*1ff0*/  UMOV UR19, UR35 ;  /* 0x0000002300137c82 */ /* 0x000fd20008000000 */
[----:B------:R-:W-:-:S12]  /*2000*/  HGMMA.64x128x16.F32.BF16 R24, gdesc[UR28].tnspB, R24 ;  /* 0x41e000001c1879f0 */ /* 0x000fd80008701818 */
[----:B------:R-:W-:Y:S01]  /*2010*/  HGMMA.64x128x16.F32.BF16 R24, gdesc[UR16].tnspB, R24, gsb0 ;  /* 0x41e00000101879f0 */ /* 0x000fe20008001818 */
[----:B------:R-:W-:Y:S05]  /*2020*/  @!P0 BRA `(.L_x_49) ;  /* 0xfffffff800fc8947 */ /* 0x000fea000383ffff */
.L_x_47:
[----:B------:R-:W-:Y:S02]  /*2030*/  WARPGROUP.DEPBAR.LE gsb0, 0x0 ;  /* 0x00008000000079c5 */ /* 0x000fe40000010000 */
[----:B------:R-:W-:Y:S01]  /*2040*/  BAR.SYNC.DEFER_BLOCKING 0x0 ;  /* 0x0000000000007b1d */ /* 0x000fe20000010000 */
[C---:B----4-:R-:W-:Y:S01]  /*2050*/  IMAD.SHL.U32 R2, R0.reuse, 0x80, RZ ;  /* 0x0000008000027824 */ /* 0x050fe200078e00ff */
[----:B------:R-:W-:Y:S01]  /*2060*/  F2FP.BF16.F32.PACK_AB R88, R89, R88 ;  /* 0x000000585958723e */ /* 0x000fe200000010ff */
[----:B------:R-:W-:Y:S01]  /*2070*/  IMAD.SHL.U32 R3, R0, 0x10, RZ ;  /* 0x0000001000037824 */ /* 0x000fe200078e00ff */
[----:B------:R-:W-:Y:S02]  /*2080*/  F2FP.BF16.F32.PACK_AB R89, R91, R90 ;  /* 0x0000005a5b59723e */ /* 0x000fe400000010ff */
[----:B------:R-:W-:Y:S02]  /*2090*/  ELECT P0, URZ, PT ;  /* 0x00000000003f782f */ /* 0x000fe40003800000 */
[----:B------:R-:W-:Y:S01]  /*20a0*/  LOP3.LUT R2, R2, 0x780, RZ, 0xc0, !PT ;  /* 0x0000078002027812 */ /* 0x000fe200078ec0ff */
[----:B------:R-:W-:Y:S01]  /*20b0*/  ULOP3.LUT UR26, UR26, 0x1, URZ, 0xc0, !UPT ;  /* 0x000000011a1a7892 */ /* 0x000fe2000f8ec03f */
[----:B------:R-:W-:Y:S01]  /*20c0*/  F2FP.BF16.F32.PACK_AB R120, R121, R120 ;  /* 0x000000787978723e */ /* 0x000fe200000010ff */
[----:B------:R-:W-:Y:S01]  /*20d0*/  UMOV UR14, UR11 ;  /* 0x0000000b000e7c82 */ /* 0x000fe20008000000 */
[----:B------:R-:W-:Y:S01]  /*20e0*/  LOP3.LUT R3, R2, 0x70, R3, 0xf8, !PT ;  /* 0x0000007002037812 */ /* 0x000fe200078ef803 */
[----:B------:R-:W-:Y:S01]  /*20f0*/  ULEA UR12, UR26, UR8, 0xf ;  /* 0x000000081a0c7291 */ /* 0x000fe2000f8e783f */
[----:B------:R-:W-:Y:S01]  /*2100*/  F2FP.BF16.F32.PACK_AB R90, R93, R92 ;  /* 0x0000005c5d5a723e */ /* 0x000fe200000010ff */
[----:B------:R-:W-:Y:S01]  /*2110*/  ULEA UR13, UR26, UR27, 0x6 ;  /* 0x0000001b1a0d7291 */ /* 0x000fe2000f8e303f */
[----:B------:R-:W-:Y:S01]  /*2120*/  LOP3.LUT R3, R3, 0x10, R0, 0x78, !PT ;  /* 0x0000001003037812 */ /* 0x000fe200078e7800 */
[----:B------:R-:W-:Y:S01]  /*2130*/  IMAD.SHL.U32 R0, R0, 0x40, RZ ;  /* 0x0000004000007824 */ /* 0x000fe200078e00ff */
[----:B------:R-:W-:-:S02]  /*2140*/  F2FP.BF16.F32.PACK_AB R91, R95, R94 ;  /* 0x0000005e5f5b723e */ /* 0x000fc400000010ff */
[----:B------:R-:W-:Y:S02]  /*2150*/  F2FP.BF16.F32.PACK_AB R121, R123, R122 ;  /* 0x0000007a7b79723e */ /* 0x000fe400000010ff */
[----:B------:R-:W-:Y:S02]  /*2160*/  LOP3.LUT R0, R3, 0x3800, R0, 0xf8, !PT ;  /* 0x0000380003007812 */ /* 0x000fe400078ef800 */
[----:B------:R-:W-:Y:S01]  /*2170*/  F2FP.BF16.F32.PACK_AB R24, R25, R24 ;  /* 0x000000181918723e */ /* 0x000fe200000010ff */
[----:B------:R-:W1:Y:S01]  /*2180*/  @!P2 SYNCS.CCTL.IV [UR8+0xc000] ;  /* 0x00c00000ff00a9b1 */ /* 0x000e620008000008 */
[C---:B------:R-:W-:Y:S01]  /*2190*/  LOP3.LUT R3, R0.reuse, 0x20, RZ, 0x3c, !PT ;  /* 0x0000002000037812 */ /* 0x040fe200078e3cff */
[----:B------:R-:W-:Y:S01]  /*21a0*/  VIADD R2, R0, UR8 ;  /* 0x0000000800027c36 */ /* 0x000fe20008000000 */
[----:B-1----:R-:W-:Y:S01]  /*21b0*/  BAR.SYNC.DEFER_BLOCKING 0x0 ;  /* 0x0000000000007b1d */ /* 0x002fe20000010000 */
[----:B------:R-:W-:Y:S02]  /*21c0*/  F2FP.BF16.F32.PACK_AB R122, R125, R124 ;  /* 0x0000007c7d7a723e */ /* 0x000fe400000010ff */
[----:B------:R-:W-:Y:S01]  /*21d0*/  F2FP.BF16.F32.PACK_AB R123, R127, R126 ;  /* 0x0000007e7f7b723e */ /* 0x000fe200000010ff */
[----:B------:R-:W-:Y:S01]  /*21e0*/  VIADD R3, R3, UR8 ;  /* 0x0000000803037c36 */ /* 0x000fe20008000000 */
[----:B------:R-:W-:-:S02]  /*21f0*/  F2FP.BF16.F32.PACK_AB R25, R27, R26 ;  /* 0x0000001a1b19723e */ /* 0x000fc400000010ff */
[----:B------:R-:W-:Y:S02]  /*2200*/  F2FP.BF16.F32.PACK_AB R56, R57, R56 ;  /* 0x000000383938723e */ /* 0x000fe400000010ff */
[----:B------:R-:W-:Y:S02]  /*2210*/  F2FP.BF16.F32.PACK_AB R96, R97, R96 ;  /* 0x000000606160723e */ /* 0x000fe400000010ff */
[----:B------:R-:W-:Y:S02]  /*2220*/  F2FP.BF16.F32.PACK_AB R26, R29, R28 ;  /* 0x0000001c1d1a723e */ /* 0x000fe400000010ff */
[----:B------:R-:W-:Y:S02]  /*2230*/  F2FP.BF16.F32.PACK_AB R27, R31, R30 ;  /* 0x0000001e1f1b723e */ /* 0x000fe400000010ff */
[----:B------:R-:W-:Y:S02]  /*2240*/  F2FP.BF16.F32.PACK_AB R57, R59, R58 ;  /* 0x0000003a3b39723e */ /* 0x000fe400000010ff */
[----:B------:R-:W-:-:S02]  /*2250*/  F2FP.BF16.F32.PACK_AB R97, R99, R98 ;  /* 0x000000626361723e */ /* 0x000fc400000010ff */
[----:B------:R-:W-:Y:S02]  /*2260*/  F2FP.BF16.F32.PACK_AB R128, R129, R128 ;  /* 0x000000808180723e */ /* 0x000fe400000010ff */
[----:B------:R-:W-:Y:S02]  /*2270*/  F2FP.BF16.F32.PACK_AB R58, R61, R60 ;  /* 0x0000003c3d3a723e */ /* 0x000fe400000010ff */
[----:B------:R-:W-:Y:S01]  /*2280*/  F2FP.BF16.F32.PACK_AB R59, R63, R62 ;  /* 0x0000003e3f3b723e */ /* 0x000fe200000010ff */
[----:B------:R-:W-:Y:S01]  /*2290*/  STSM.16.M88.4 [R2], R88 ;  /* 0x0000005802007844 */ /* 0x000fe20000000200 */
[----:B------:R-:W-:Y:S02]  /*22a0*/  LOP3.LUT R4, R0, 0x40, RZ, 0x3c, !PT ;  /* 0x0000004000047812 */ /* 0x000fe400078e3cff */
[----:B------:R-:W-:Y:S01]  /*22b0*/  F2FP.BF16.F32.PACK_AB R98, R101, R100 ;  /* 0x000000646562723e */ /* 0x000fe200000010ff */
[----:B------:R-:W-:Y:S01]  /*22c0*/  STSM.16.M88.4 [R2+0x8000], R120 ;  /* 0x0080007802007844 */ /* 0x000fe20000000200 */
[----:B------:R-:W-:Y:S01]  /*22d0*/  F2FP.BF16.F32.PACK_AB R99, R103, R102 ;  /* 0x000000666763723e */ /* 0x000fe200000010ff */
[----:B------:R-:W-:Y:S01]  /*22e0*/  VIADD R4, R4, UR8 ;  /* 0x0000000804047c36 */ /* 0x000fe20008000000 */
[----:B------:R-:W-:Y:S01]  /*22f0*/  F2FP.BF16.F32.PACK_AB R129, R131, R130 ;  /* 0x000000828381723e */ /* 0x000fe200000010ff */
[----:B------:R-:W-:Y:S01]  /*2300*/  STSM.16.M88.4 [R2+0x4000], R24 ;  /* 0x0040001802007844 */ /* 0x000fe20000000200 */
[----:B------:R-:W-:-:S02]  /*2310*/  F2FP.BF16.F32.PACK_AB R32, R33, R32 ;  /* 0x000000202120723e */ /* 0x000fc400000010ff */
[----:B------:R-:W-:Y:S01]  /*2320*/  F2FP.BF16.F32.PACK_AB R130, R133, R132 ;  /* 0x000000848582723e */ /* 0x000fe200000010ff */
[----:B------:R-:W-:Y:S01]  /*2330*/  STSM.16.M88.4 [R2+0xc000], R56 ;  /* 0x00c0003802007844 */ /* 0x000fe20000000200 */
[----:B------:R-:W-:Y:S02]  /*2340*/  F2FP.BF16.F32.PACK_AB R131, R135, R134 ;  /* 0x000000868783723e */ /* 0x000fe400000010ff */
[----:B------:R-:W-:Y:S01]  /*2350*/  F2FP.BF16.F32.PACK_AB R33, R35, R34 ;  /* 0x000000222321723e */ /* 0x000fe200000010ff */
[----:B------:R-:W-:Y:S01]  /*2360*/  STSM.16.M88.4 [R3], R96 ;  /* 0x0000006003007844 */ /* 0x000fe20000000200 */
[----:B------:R-:W-:Y:S02]  /*2370*/  F2FP.BF16.F32.PACK_AB R64, R65, R64 ;  /* 0x000000404140723e */ /* 0x000fe400000010ff */
[----:B------:R-:W-:Y:S01]  /*2380*/  F2FP.BF16.F32.PACK_AB R104, R105, R104 ;  /* 0x000000686968723e */ /* 0x000fe200000010ff */
[----:B------:R-:W-:Y:S01]  /*2390*/  STSM.16.M88.4 [R3+0x8000], R128 ;  /* 0x0080008003007844 */ /* 0x000fe20000000200 */
[----:B------:R-:W-:-:S02]  /*23a0*/  F2FP.BF16.F32.PACK_AB R34, R37, R36 ;  /* 0x000000242522723e */ /* 0x000fc400000010ff */
[----:B------:R-:W-:Y:S02]  /*23b0*/  F2FP.BF16.F32.PACK_AB R35, R39, R38 ;  /* 0x000000262723723e */ /* 0x000fe400000010ff */
[----:B------:R-:W-:Y:S02]  /*23c0*/  F2FP.BF16.F32.PACK_AB R65, R67, R66 ;  /* 0x000000424341723e */ /* 0x000fe400000010ff */
[----:B------:R-:W-:Y:S01]  /*23d0*/  F2FP.BF16.F32.PACK_AB R105, R107, R106 ;  /* 0x0000006a6b69723e */ /* 0x000fe200000010ff */
[----:B------:R-:W-:Y:S01]  /*23e0*/  STSM.16.M88.4 [R3+0x4000], R32 ;  /* 0x0040002003007844 */ /* 0x000fe20000000200 */
[----:B------:R-:W-:Y:S02]  /*23f0*/  F2FP.BF16.F32.PACK_AB R136, R137, R136 ;  /* 0x000000888988723e */ /* 0x000fe400000010ff */
[----:B------:R-:W-:Y:S02]  /*2400*/  F2FP.BF16.F32.PACK_AB R66, R69, R68 ;  /* 0x000000444542723e */ /* 0x000fe400000010ff */
[----:B------:R-:W-:-:S02]  /*2410*/  F2FP.BF16.F32.PACK_AB R67, R71, R70 ;  /* 0x000000464743723e */ /* 0x000fc400000010ff */
[----:B------:R-:W-:Y:S02]  /*2420*/  LOP3.LUT R0, R0, 0x60, RZ, 0x3c, !PT ;  /* 0x0000006000007812 */ /* 0x000fe400078e3cff */
[----:B------:R-:W-:Y:S01]  /*2430*/  F2FP.BF16.F32.PACK_AB R106, R109, R108 ;  /* 0x0000006c6d6a723e */ /* 0x000fe200000010ff */
[----:B------:R-:W-:Y:S01]  /*2440*/  STSM.16.M88.4 [R3+0xc000], R64 ;  /* 0x00c0004003007844 */ /* 0x000fe20000000200 */
[----:B------:R-:W-:Y:S01]  /*2450*/  F2FP.BF16.F32.PACK_AB R107, R111, R110 ;  /* 0x0000006e6f6b723e */ /* 0x000fe200000010ff */
[----:B------:R-:W-:Y:S01]  /*2460*/  VIADD R0, R0, UR8 ;  /* 0x0000000800007c36 */ /* 0x000fe20008000000 */
[----:B------:R-:W-:Y:S02]  /*2470*/  F2FP.BF16.F32.PACK_AB R137, R139, R138 ;  /* 0x0000008a8b89723e */ /* 0x000fe400000010ff */
[----:B------:R-:W-:Y:S01]  /*2480*/  F2FP.BF16.F32.PACK_AB R40, R41, R40 ;  /* 0x000000282928723e */ /* 0x000fe200000010ff */
[----:B------:R-:W-:Y:S01]  /*2490*/  STSM.16.M88.4 [R4], R104 ;  /* 0x0000006804007844 */ /* 0x000fe20000000200 */
        /* <DEDUP_REMOVED lines=8> */
[----:B------:R-:W-:Y:S02]  /*2520*/  F2FP.BF16.F32.PACK_AB R73, R75, R74 ;  /* 0x0000004a4b49723e */ /* 0x000fe400000010ff */
[----:B------:R-:W-:Y:S01]  /*2530*/  F2FP.BF16.F32.PACK_AB R113, R115, R114 ;  /* 0x000000727371723e */ /* 0x000fe200000010ff */
[----:B------:R-:W-:Y:S01]  /*2540*/  STSM.16.M88.4 [R4+0x4000], R40 ;  /* 0x0040002804007844 */ /* 0x000fe20000000200 */
[----:B------:R-:W-:Y:S02]  /*2550*/  F2FP.BF16.F32.PACK_AB R144, R145, R144 ;  /* 0x000000909190723e */ /* 0x000fe400000010ff */
[----:B------:R-:W-:Y:S02]  /*2560*/  F2FP.BF16.F32.PACK_AB R74, R77, R76 ;  /* 0x0000004c4d4a723e */ /* 0x000fe400000010ff */
[----:B------:R-:W-:Y:S02]  /*2570*/  F2FP.BF16.F32.PACK_AB R75, R79, R78 ;  /* 0x0000004e4f4b723e */ /* 0x000fe400000010ff */
[----:B------:R-:W-:-:S02]  /*2580*/  F2FP.BF16.F32.PACK_AB R114, R117, R116 ;  /* 0x000000747572723e */ /* 0x000fc400000010ff */
[----:B------:R-:W-:Y:S01]  /*2590*/  F2FP.BF16.F32.PACK_AB R115, R119, R118 ;  /* 0x000000767773723e */ /* 0x000fe200000010ff */
[----:B------:R-:W-:Y:S01]  /*25a0*/  STSM.16.M88.4 [R4+0xc000], R72 ;  /* 0x00c0004804007844 */ /* 0x000fe20000000200 */
[----:B------:R-:W-:Y:S02]  /*25b0*/  F2FP.BF16.F32.PACK_AB R145, R147, R146 ;  /* 0x000000929391723e */ /* 0x000fe400000010ff */
[----:B------:R-:W-:Y:S01]  /*25c0*/  F2FP.BF16.F32.PACK_AB R48, R49, R48 ;  /* 0x000000303130723e */ /* 0x000fe200000010ff */
[----:B------:R-:W-:Y:S01]  /*25d0*/  STSM.16.M88.4 [R0], R112 ;  /* 0x0000007000007844 */ /* 0x000fe20000000200 */
[----:B------:R-:W-:Y:S02]  /*25e0*/  F2FP.BF16.F32.PACK_AB R146, R149, R148 ;  /* 0x000000949592723e */ /* 0x000fe400000010ff */
[----:B------:R-:W-:Y:S02]  /*25f0*/  F2FP.BF16.F32.PACK_AB R147, R151, R150 ;  /* 0x000000969793723e */ /* 0x000fe400000010ff */
[----:B------:R-:W-:-:S02]  /*2600*/  F2FP.BF16.F32.PACK_AB R49, R51, R50 ;  /* 0x000000323331723e */ /* 0x000fc400000010ff */
[----:B------:R-:W-:Y:S01]  /*2610*/  F2FP.BF16.F32.PACK_AB R80, R81, R80 ;  /* 0x000000505150723e */ /* 0x000fe200000010ff */
[----:B------:R-:W-:Y:S01]  /*2620*/  STSM.16.M88.4 [R0+0x8000], R144 ;  /* 0x0080009000007844 */ /* 0x000fe20000000200 */
[----:B------:R-:W-:Y:S02]  /*2630*/  F2FP.BF16.F32.PACK_AB R50, R53, R52 ;  /* 0x000000343532723e */ /* 0x000fe400000010ff */
[----:B------:R-:W-:Y:S02]  /*2640*/  F2FP.BF16.F32.PACK_AB R51, R55, R54 ;  /* 0x000000363733723e */ /* 0x000fe400000010ff */
[----:B------:R-:W-:Y:S02]  /*2650*/  F2FP.BF16.F32.PACK_AB R81, R83, R82 ;  /* 0x000000525351723e */ /* 0x000fe400000010ff */
[----:B------:R-:W-:Y:S01]  /*2660*/  F2FP.BF16.F32.PACK_AB R82, R85, R84 ;  /* 0x000000545552723e */ /* 0x000fe200000010ff */
[----:B------:R-:W-:Y:S01]  /*2670*/  STSM.16.M88.4 [R0+0x4000], R48 ;  /* 0x0040003000007844 */ /* 0x000fe20000000200 */
[----:B------:R-:W-:-:S02]  /*2680*/  F2FP.BF16.F32.PACK_AB R83, R87, R86 ;  /* 0x000000565753723e */ /* 0x000fc400000010ff */
[----:B------:R-:W-:-:S03]  /*2690*/  ISETP.LT.U32.AND P0, PT, R6, 0x40, P0 ;  /* 0x000000400600780c */ /* 0x000fc60000701070 */
[----:B------:R-:W-:Y:S01]  /*26a0*/  STSM.16.M88.4 [R0+0xc000], R80 ;  /* 0x00c0005000007844 */ /* 0x000fe20000000200 */
[----:B------:R1:W-:Y:S06]  /*26b0*/  MEMBAR.ALL.CTA ;  /* 0x0000000000007992 */ /* 0x0003ec0000008000 */
[----:B-1----:R-:W1:Y:S03]  /*26c0*/  FENCE.VIEW.ASYNC.S ;  /* 0x00000000000073c6 */ /* 0x002e660000000000 */
[----:B-1----:R-:W-:Y:S01]  /*26d0*/  VOTEU.ANY UP0, P0 ;  /* 0x00000000003f7886 */ /* 0x002fe20000000100 */
[----:B------:R-:W-:-:S04]  /*26e0*/  VOTEU.ANY UP1, P0 ;  /* 0x00000000003f7886 */ /* 0x000fc80000020100 */
[----:B---3--:R-:W-:Y:S01]  /*26f0*/  @UP0 UMOV UR4, UR24 ;  /* 0x0000001800040c82 */ /* 0x008fe20008000000 */
[----:B------:R-:W-:Y:S01]  /*2700*/  @UP0 UMOV UR5, UR25 ;  /* 0x0000001900050c82 */ /* 0x000fe20008000000 */
[----:B------:R-:W-:Y:S06]  /*2710*/  BAR.SYNC.DEFER_BLOCKING 0x0 ;  /* 0x0000000000007b1d */ /* 0x000fec0000010000 */
[----:B------:R1:W-:Y:S01]  /*2720*/  @UP1 UTMASTG.2D [UR12], [UR4] ;  /* 0x0000000c040013b5 */ /* 0x0003e20008008000 */
[----:B------:R0:W-:Y:S01]  /*2730*/  UTMACMDFLUSH ;  /* 0x00000000000079b7 */ /* 0x0001e20000000000 */
[----:B------:R-:W-:-:S04]  /*2740*/  DEPBAR.LE SB0, 0x0 ;  /* 0x000080000000791a */ /* 0x000fc80000000000 */
[----:B------:R-:W-:Y:S06]  /*2750*/  BAR.SYNC.DEFER_BLOCKING 0x0 ;  /* 0x0000000000007b1d */ /* 0x000fec0000010000 */
[----:B-1----:R-:W-:Y:S05]  /*2760*/  EXIT ;  /* 0x000000000000794d */ /* 0x002fea0003800000 */
.L_x_48:
[----:B------:R-:W1:Y:S02]  /*2770*/  SYNCS.PHASECHK.TRANS64.TRYWAIT P0, [UR8+0xc000], R2 ;  /* 0x00c00002ff0075a7 */ /* 0x000e640008000148 */
[----:B-1----:R-:W-:Y:S05]  /*2780*/  @!P0 BRA `(.L_x_48) ;  /* 0xfffffffc00f88947 */ /* 0x002fea000383ffff */
[----:B------:R-:W-:Y:S05]  /*2790*/  BRA `(.L_x_50) ;  /* 0xfffffff400b47947 */ /* 0x000fea000383ffff */
.L_x_51:
[----:B------:R-:W-:-:S00]  /*27a0*/  BRA `(.L_x_51) ;  /* 0xfffffffc00fc7947 */ /* 0x000fc0000383ffff */
[----:B------:R-:W-:-:S00]  /*27b0*/  NOP ;  /* 0x0000000000007918 */ /* 0x000fc00000000000 */
        /* <DEDUP_REMOVED lines=12> */
.L_x_52:


//--------------------- .nv.shared.gluon_wgmma    --------------------------
	.section	.nv.shared.gluon_wgmma,"aw",@nobits
	.sectionflags	@""
	.align	16
	.zero		1024


//--------------------- .nv.shared.reserved.0     --------------------------
	.section	.nv.shared.reserved.0,"aw",@nobits
	.weak		__nv_reservedSMEM_offset_0_alias
	.size		__nv_reservedSMEM_offset_0_alias, 0, 0
	.other		__nv_reservedSMEM_offset_0_alias,@"STO_CUDA_RESERVED_SHARED STV_DEFAULT"
__nv_reservedSMEM_offset_0_alias:
	.zero		0


//--------------------- .nv.constant0.gluon_wgmma --------------------------
	.section	.nv.constant0.gluon_wgmma,"a",@progbits
	.sectionflags	@""
	.align	4
.nv.constant0.gluon_wgmma:
	.zero		608


//--------------------- SYMBOLS --------------------------

	.type		.nv.reservedSmem.offset0,@object
	.size		.nv.reservedSmem.offset0,0x4
